//
// Generated by NVIDIA NVVM Compiler
//
// Compiler Build ID: CL-36424714
// Cuda compilation tools, release 13.0, V13.0.88
// Based on NVVM 20.0.0
//

.version 9.0
.target sm_100
.address_size 64

	// .globl	_Z17convolutionRowGPUPdS_S_iii

.visible .entry _Z17convolutionRowGPUPdS_S_iii(
	.param .u64 .ptr .align 1 _Z17convolutionRowGPUPdS_S_iii_param_0,
	.param .u64 .ptr .align 1 _Z17convolutionRowGPUPdS_S_iii_param_1,
	.param .u64 .ptr .align 1 _Z17convolutionRowGPUPdS_S_iii_param_2,
	.param .u32 _Z17convolutionRowGPUPdS_S_iii_param_3,
	.param .u32 _Z17convolutionRowGPUPdS_S_iii_param_4,
	.param .u32 _Z17convolutionRowGPUPdS_S_iii_param_5
)
{
	.reg .pred 	%p<52>;
	.reg .b32 	%r<66>;
	.reg .b64 	%rd<25>;
	.reg .b64 	%fd<86>;

	ld.param.u64 	%rd10, [_Z17convolutionRowGPUPdS_S_iii_param_0];
	ld.param.u64 	%rd11, [_Z17convolutionRowGPUPdS_S_iii_param_1];
	ld.param.u64 	%rd12, [_Z17convolutionRowGPUPdS_S_iii_param_2];
	ld.param.u32 	%r27, [_Z17convolutionRowGPUPdS_S_iii_param_3];
	ld.param.u32 	%r28, [_Z17convolutionRowGPUPdS_S_iii_param_5];
	cvta.to.global.u64 	%rd1, %rd12;
	cvta.to.global.u64 	%rd2, %rd11;
	mov.u32 	%r29, %ctaid.x;
	mov.u32 	%r30, %ntid.x;
	mov.u32 	%r31, %tid.x;
	mad.lo.s32 	%r1, %r29, %r30, %r31;
	setp.lt.s32 	%p1, %r28, 0;
	@%p1 bra 	$L__BB0_40;
	cvta.to.global.u64 	%rd13, %rd10;
	neg.s32 	%r64, %r28;
	mov.u32 	%r32, %tid.y;
	mov.u32 	%r33, %ntid.y;
	mov.u32 	%r34, %ctaid.y;
	mad.lo.s32 	%r35, %r34, %r33, %r32;
	mad.lo.s32 	%r3, %r27, %r35, %r1;
	mul.wide.s32 	%rd14, %r3, 8;
	add.s64 	%rd3, %rd13, %rd14;
	setp.lt.u32 	%p2, %r28, 4;
	mov.f64 	%fd78, 0d0000000000000000;
	@%p2 bra 	$L__BB0_21;
	shl.b32 	%r59, %r28, 1;
	sub.s32 	%r62, 3, %r28;
	and.b32  	%r36, %r59, -8;
	neg.s32 	%r61, %r36;
	sub.s32 	%r60, %r3, %r28;
	sub.s32 	%r58, %r1, %r28;
	mov.f64 	%fd78, 0d0000000000000000;
$L__BB0_3:
	.pragma "nounroll";
	setp.lt.s32 	%p3, %r58, 0;
	setp.ge.s32 	%p4, %r58, %r27;
	mul.wide.s32 	%rd15, %r59, 8;
	add.s64 	%rd4, %rd1, %rd15;
	mul.wide.s32 	%rd16, %r60, 8;
	add.s64 	%rd5, %rd2, %rd16;
	or.pred  	%p5, %p3, %p4;
	@%p5 bra 	$L__BB0_5;
	ld.global.f64 	%fd37, [%rd5];
	ld.global.f64 	%fd38, [%rd4];
	fma.rn.f64 	%fd78, %fd37, %fd38, %fd78;
$L__BB0_5:
	st.global.f64 	[%rd3], %fd78;
	add.s32 	%r37, %r58, 1;
	setp.lt.s32 	%p6, %r37, 0;
	setp.ge.s32 	%p7, %r37, %r27;
	or.pred  	%p8, %p6, %p7;
	@%p8 bra 	$L__BB0_7;
	ld.global.f64 	%fd39, [%rd5+8];
	ld.global.f64 	%fd40, [%rd4+-8];
	fma.rn.f64 	%fd78, %fd39, %fd40, %fd78;
$L__BB0_7:
	st.global.f64 	[%rd3], %fd78;
	add.s32 	%r38, %r58, 2;
	setp.lt.s32 	%p9, %r38, 0;
	setp.ge.s32 	%p10, %r38, %r27;
	or.pred  	%p11, %p9, %p10;
	@%p11 bra 	$L__BB0_9;
	ld.global.f64 	%fd41, [%rd5+16];
	ld.global.f64 	%fd42, [%rd4+-16];
	fma.rn.f64 	%fd78, %fd41, %fd42, %fd78;
$L__BB0_9:
	st.global.f64 	[%rd3], %fd78;
	add.s32 	%r39, %r58, 3;
	setp.lt.s32 	%p12, %r39, 0;
	setp.ge.s32 	%p13, %r39, %r27;
	or.pred  	%p14, %p12, %p13;
	@%p14 bra 	$L__BB0_11;
	ld.global.f64 	%fd43, [%rd5+24];
	ld.global.f64 	%fd44, [%rd4+-24];
	fma.rn.f64 	%fd78, %fd43, %fd44, %fd78;
$L__BB0_11:
	st.global.f64 	[%rd3], %fd78;
	add.s32 	%r40, %r58, 4;
	setp.lt.s32 	%p15, %r40, 0;
	setp.ge.s32 	%p16, %r40, %r27;
	or.pred  	%p17, %p15, %p16;
	@%p17 bra 	$L__BB0_13;
	ld.global.f64 	%fd45, [%rd5+32];
	ld.global.f64 	%fd46, [%rd4+-32];
	fma.rn.f64 	%fd78, %fd45, %fd46, %fd78;
$L__BB0_13:
	st.global.f64 	[%rd3], %fd78;
	add.s32 	%r41, %r58, 5;
	setp.lt.s32 	%p18, %r41, 0;
	setp.ge.s32 	%p19, %r41, %r27;
	or.pred  	%p20, %p18, %p19;
	@%p20 bra 	$L__BB0_15;
	ld.global.f64 	%fd47, [%rd5+40];
	ld.global.f64 	%fd48, [%rd4+-40];
	fma.rn.f64 	%fd78, %fd47, %fd48, %fd78;
$L__BB0_15:
	st.global.f64 	[%rd3], %fd78;
	add.s32 	%r42, %r58, 6;
	setp.lt.s32 	%p21, %r42, 0;
	setp.ge.s32 	%p22, %r42, %r27;
	or.pred  	%p23, %p21, %p22;
	@%p23 bra 	$L__BB0_17;
	ld.global.f64 	%fd49, [%rd5+48];
	ld.global.f64 	%fd50, [%rd4+-48];
	fma.rn.f64 	%fd78, %fd49, %fd50, %fd78;
$L__BB0_17:
	st.global.f64 	[%rd3], %fd78;
	add.s32 	%r43, %r58, 7;
	setp.lt.s32 	%p24, %r43, 0;
	setp.ge.s32 	%p25, %r43, %r27;
	or.pred  	%p26, %p24, %p25;
	@%p26 bra 	$L__BB0_19;
	ld.global.f64 	%fd51, [%rd5+56];
	ld.global.f64 	%fd52, [%rd4+-56];
	fma.rn.f64 	%fd78, %fd51, %fd52, %fd78;
$L__BB0_19:
	st.global.f64 	[%rd3], %fd78;
	add.s32 	%r62, %r62, 8;
	add.s32 	%r61, %r61, 8;
	add.s32 	%r60, %r60, 8;
	add.s32 	%r59, %r59, -8;
	add.s32 	%r58, %r58, 8;
	setp.ne.s32 	%p27, %r61, 0;
	@%p27 bra 	$L__BB0_3;
	add.s32 	%r64, %r62, -3;
$L__BB0_21:
	shl.b32 	%r44, %r28, 1;
	and.b32  	%r45, %r44, 6;
	setp.lt.u32 	%p28, %r45, 3;
	@%p28 bra 	$L__BB0_31;
	add.s32 	%r21, %r64, %r1;
	setp.lt.s32 	%p29, %r21, 0;
	setp.ge.s32 	%p30, %r21, %r27;
	sub.s32 	%r46, %r28, %r64;
	mul.wide.s32 	%rd17, %r46, 8;
	add.s64 	%rd6, %rd1, %rd17;
	add.s32 	%r47, %r3, %r64;
	mul.wide.s32 	%rd18, %r47, 8;
	add.s64 	%rd7, %rd2, %rd18;
	or.pred  	%p31, %p29, %p30;
	@%p31 bra 	$L__BB0_24;
	ld.global.f64 	%fd53, [%rd7];
	ld.global.f64 	%fd54, [%rd6];
	fma.rn.f64 	%fd78, %fd53, %fd54, %fd78;
$L__BB0_24:
	st.global.f64 	[%rd3], %fd78;
	add.s32 	%r48, %r21, 1;
	setp.lt.s32 	%p32, %r48, 0;
	setp.ge.s32 	%p33, %r48, %r27;
	or.pred  	%p34, %p32, %p33;
	@%p34 bra 	$L__BB0_26;
	ld.global.f64 	%fd55, [%rd7+8];
	ld.global.f64 	%fd56, [%rd6+-8];
	fma.rn.f64 	%fd78, %fd55, %fd56, %fd78;
$L__BB0_26:
	st.global.f64 	[%rd3], %fd78;
	add.s32 	%r49, %r21, 2;
	setp.lt.s32 	%p35, %r49, 0;
	setp.ge.s32 	%p36, %r49, %r27;
	or.pred  	%p37, %p35, %p36;
	@%p37 bra 	$L__BB0_28;
	ld.global.f64 	%fd57, [%rd7+16];
	ld.global.f64 	%fd58, [%rd6+-16];
	fma.rn.f64 	%fd78, %fd57, %fd58, %fd78;
$L__BB0_28:
	st.global.f64 	[%rd3], %fd78;
	add.s32 	%r50, %r21, 3;
	setp.lt.s32 	%p38, %r50, 0;
	setp.ge.s32 	%p39, %r50, %r27;
	or.pred  	%p40, %p38, %p39;
	@%p40 bra 	$L__BB0_30;
	ld.global.f64 	%fd59, [%rd7+24];
	ld.global.f64 	%fd60, [%rd6+-24];
	fma.rn.f64 	%fd78, %fd59, %fd60, %fd78;
$L__BB0_30:
	st.global.f64 	[%rd3], %fd78;
	add.s32 	%r64, %r64, 4;
$L__BB0_31:
	and.b32  	%r51, %r28, 1;
	setp.eq.b32 	%p41, %r51, 1;
	not.pred 	%p42, %p41;
	@%p42 bra 	$L__BB0_37;
	add.s32 	%r24, %r64, %r1;
	setp.lt.s32 	%p43, %r24, 0;
	setp.ge.s32 	%p44, %r24, %r27;
	sub.s32 	%r52, %r28, %r64;
	mul.wide.s32 	%rd19, %r52, 8;
	add.s64 	%rd8, %rd1, %rd19;
	add.s32 	%r53, %r3, %r64;
	mul.wide.s32 	%rd20, %r53, 8;
	add.s64 	%rd9, %rd2, %rd20;
	or.pred  	%p45, %p43, %p44;
	@%p45 bra 	$L__BB0_34;
	ld.global.f64 	%fd61, [%rd9];
	ld.global.f64 	%fd62, [%rd8];
	fma.rn.f64 	%fd78, %fd61, %fd62, %fd78;
$L__BB0_34:
	st.global.f64 	[%rd3], %fd78;
	add.s32 	%r54, %r24, 1;
	setp.lt.s32 	%p46, %r54, 0;
	setp.ge.s32 	%p47, %r54, %r27;
	or.pred  	%p48, %p46, %p47;
	@%p48 bra 	$L__BB0_36;
	ld.global.f64 	%fd63, [%rd9+8];
	ld.global.f64 	%fd64, [%rd8+-8];
	fma.rn.f64 	%fd78, %fd63, %fd64, %fd78;
$L__BB0_36:
	st.global.f64 	[%rd3], %fd78;
	add.s32 	%r64, %r64, 2;
$L__BB0_37:
	add.s32 	%r55, %r64, %r1;
	setp.lt.s32 	%p49, %r55, 0;
	setp.ge.s32 	%p50, %r55, %r27;
	or.pred  	%p51, %p49, %p50;
	@%p51 bra 	$L__BB0_39;
	add.s32 	%r56, %r3, %r64;
	mul.wide.s32 	%rd21, %r56, 8;
	add.s64 	%rd22, %rd2, %rd21;
	ld.global.f64 	%fd65, [%rd22];
	sub.s32 	%r57, %r28, %r64;
	mul.wide.s32 	%rd23, %r57, 8;
	add.s64 	%rd24, %rd1, %rd23;
	ld.global.f64 	%fd66, [%rd24];
	fma.rn.f64 	%fd78, %fd65, %fd66, %fd78;
$L__BB0_39:
	st.global.f64 	[%rd3], %fd78;
$L__BB0_40:
	ret;

}
	// .globl	_Z20convolutionColumnGPUPdS_S_iii
.visible .entry _Z20convolutionColumnGPUPdS_S_iii(
	.param .u64 .ptr .align 1 _Z20convolutionColumnGPUPdS_S_iii_param_0,
	.param .u64 .ptr .align 1 _Z20convolutionColumnGPUPdS_S_iii_param_1,
	.param .u64 .ptr .align 1 _Z20convolutionColumnGPUPdS_S_iii_param_2,
	.param .u32 _Z20convolutionColumnGPUPdS_S_iii_param_3,
	.param .u32 _Z20convolutionColumnGPUPdS_S_iii_param_4,
	.param .u32 _Z20convolutionColumnGPUPdS_S_iii_param_5
)
{
	.reg .pred 	%p<52>;
	.reg .b32 	%r<108>;
	.reg .b64 	%rd<50>;
	.reg .b64 	%fd<86>;

	ld.param.u64 	%rd7, [_Z20convolutionColumnGPUPdS_S_iii_param_0];
	ld.param.u64 	%rd9, [_Z20convolutionColumnGPUPdS_S_iii_param_1];
	ld.param.u32 	%r53, [_Z20convolutionColumnGPUPdS_S_iii_param_3];
	ld.param.u32 	%r54, [_Z20convolutionColumnGPUPdS_S_iii_param_4];
	ld.param.u32 	%r55, [_Z20convolutionColumnGPUPdS_S_iii_param_5];
	cvta.to.global.u64 	%rd1, %rd9;
	mov.u32 	%r56, %ctaid.x;
	mov.u32 	%r57, %ntid.x;
	mov.u32 	%r58, %tid.x;
	mad.lo.s32 	%r1, %r56, %r57, %r58;
	mov.u32 	%r59, %ctaid.y;
	mov.u32 	%r60, %ntid.y;
	mov.u32 	%r61, %tid.y;
	mad.lo.s32 	%r2, %r59, %r60, %r61;
	setp.lt.s32 	%p1, %r55, 0;
	@%p1 bra 	$L__BB1_40;
	cvta.to.global.u64 	%rd10, %rd7;
	neg.s32 	%r106, %r55;
	mad.lo.s32 	%r62, %r53, %r2, %r1;
	mul.wide.s32 	%rd11, %r62, 8;
	add.s64 	%rd2, %rd10, %rd11;
	setp.lt.u32 	%p2, %r55, 4;
	mov.f64 	%fd78, 0d0000000000000000;
	@%p2 bra 	$L__BB1_21;
	shl.b32 	%r102, %r55, 1;
	sub.s32 	%r104, 3, %r55;
	and.b32  	%r63, %r102, -8;
	neg.s32 	%r103, %r63;
	sub.s32 	%r101, %r2, %r55;
	mul.lo.s32 	%r64, %r53, %r101;
	add.s32 	%r65, %r64, %r53;
	add.s32 	%r100, %r1, %r65;
	add.s32 	%r66, %r101, 2;
	mad.lo.s32 	%r99, %r53, %r66, %r1;
	add.s32 	%r67, %r101, 3;
	mad.lo.s32 	%r98, %r53, %r67, %r1;
	add.s32 	%r68, %r101, 4;
	mad.lo.s32 	%r97, %r53, %r68, %r1;
	add.s32 	%r69, %r101, 5;
	mad.lo.s32 	%r96, %r53, %r69, %r1;
	add.s32 	%r70, %r101, 6;
	mad.lo.s32 	%r95, %r53, %r70, %r1;
	add.s32 	%r71, %r101, 7;
	mad.lo.s32 	%r94, %r53, %r71, %r1;
	add.s32 	%r93, %r1, %r64;
	mov.f64 	%fd78, 0d0000000000000000;
$L__BB1_3:
	.pragma "nounroll";
	ld.param.u64 	%rd48, [_Z20convolutionColumnGPUPdS_S_iii_param_2];
	setp.lt.s32 	%p3, %r101, 0;
	setp.ge.s32 	%p4, %r101, %r54;
	cvta.to.global.u64 	%rd12, %rd48;
	mul.wide.s32 	%rd13, %r102, 8;
	add.s64 	%rd3, %rd12, %rd13;
	or.pred  	%p5, %p3, %p4;
	@%p5 bra 	$L__BB1_5;
	mul.wide.s32 	%rd14, %r93, 8;
	add.s64 	%rd15, %rd1, %rd14;
	ld.global.f64 	%fd37, [%rd15];
	ld.global.f64 	%fd38, [%rd3];
	fma.rn.f64 	%fd78, %fd37, %fd38, %fd78;
$L__BB1_5:
	st.global.f64 	[%rd2], %fd78;
	add.s32 	%r72, %r101, 1;
	setp.lt.s32 	%p6, %r72, 0;
	setp.ge.s32 	%p7, %r72, %r54;
	or.pred  	%p8, %p6, %p7;
	@%p8 bra 	$L__BB1_7;
	mul.wide.s32 	%rd16, %r100, 8;
	add.s64 	%rd17, %rd1, %rd16;
	ld.global.f64 	%fd39, [%rd17];
	ld.global.f64 	%fd40, [%rd3+-8];
	fma.rn.f64 	%fd78, %fd39, %fd40, %fd78;
$L__BB1_7:
	st.global.f64 	[%rd2], %fd78;
	add.s32 	%r73, %r101, 2;
	setp.lt.s32 	%p9, %r73, 0;
	setp.ge.s32 	%p10, %r73, %r54;
	or.pred  	%p11, %p9, %p10;
	@%p11 bra 	$L__BB1_9;
	mul.wide.s32 	%rd18, %r99, 8;
	add.s64 	%rd19, %rd1, %rd18;
	ld.global.f64 	%fd41, [%rd19];
	ld.global.f64 	%fd42, [%rd3+-16];
	fma.rn.f64 	%fd78, %fd41, %fd42, %fd78;
$L__BB1_9:
	st.global.f64 	[%rd2], %fd78;
	add.s32 	%r74, %r101, 3;
	setp.lt.s32 	%p12, %r74, 0;
	setp.ge.s32 	%p13, %r74, %r54;
	or.pred  	%p14, %p12, %p13;
	@%p14 bra 	$L__BB1_11;
	mul.wide.s32 	%rd20, %r98, 8;
	add.s64 	%rd21, %rd1, %rd20;
	ld.global.f64 	%fd43, [%rd21];
	ld.global.f64 	%fd44, [%rd3+-24];
	fma.rn.f64 	%fd78, %fd43, %fd44, %fd78;
$L__BB1_11:
	st.global.f64 	[%rd2], %fd78;
	add.s32 	%r75, %r101, 4;
	setp.lt.s32 	%p15, %r75, 0;
	setp.ge.s32 	%p16, %r75, %r54;
	or.pred  	%p17, %p15, %p16;
	@%p17 bra 	$L__BB1_13;
	mul.wide.s32 	%rd22, %r97, 8;
	add.s64 	%rd23, %rd1, %rd22;
	ld.global.f64 	%fd45, [%rd23];
	ld.global.f64 	%fd46, [%rd3+-32];
	fma.rn.f64 	%fd78, %fd45, %fd46, %fd78;
$L__BB1_13:
	st.global.f64 	[%rd2], %fd78;
	add.s32 	%r76, %r101, 5;
	setp.lt.s32 	%p18, %r76, 0;
	setp.ge.s32 	%p19, %r76, %r54;
	or.pred  	%p20, %p18, %p19;
	@%p20 bra 	$L__BB1_15;
	mul.wide.s32 	%rd24, %r96, 8;
	add.s64 	%rd25, %rd1, %rd24;
	ld.global.f64 	%fd47, [%rd25];
	ld.global.f64 	%fd48, [%rd3+-40];
	fma.rn.f64 	%fd78, %fd47, %fd48, %fd78;
$L__BB1_15:
	st.global.f64 	[%rd2], %fd78;
	add.s32 	%r77, %r101, 6;
	setp.lt.s32 	%p21, %r77, 0;
	setp.ge.s32 	%p22, %r77, %r54;
	or.pred  	%p23, %p21, %p22;
	@%p23 bra 	$L__BB1_17;
	mul.wide.s32 	%rd26, %r95, 8;
	add.s64 	%rd27, %rd1, %rd26;
	ld.global.f64 	%fd49, [%rd27];
	ld.global.f64 	%fd50, [%rd3+-48];
	fma.rn.f64 	%fd78, %fd49, %fd50, %fd78;
$L__BB1_17:
	st.global.f64 	[%rd2], %fd78;
	add.s32 	%r78, %r101, 7;
	setp.lt.s32 	%p24, %r78, 0;
	setp.ge.s32 	%p25, %r78, %r54;
	or.pred  	%p26, %p24, %p25;
	@%p26 bra 	$L__BB1_19;
	mul.wide.s32 	%rd28, %r94, 8;
	add.s64 	%rd29, %rd1, %rd28;
	ld.global.f64 	%fd51, [%rd29];
	ld.global.f64 	%fd52, [%rd3+-56];
	fma.rn.f64 	%fd78, %fd51, %fd52, %fd78;
$L__BB1_19:
	st.global.f64 	[%rd2], %fd78;
	add.s32 	%r104, %r104, 8;
	add.s32 	%r103, %r103, 8;
	add.s32 	%r102, %r102, -8;
	add.s32 	%r101, %r101, 8;
	shl.b32 	%r79, %r53, 3;
	add.s32 	%r100, %r100, %r79;
	add.s32 	%r99, %r99, %r79;
	add.s32 	%r98, %r98, %r79;
	add.s32 	%r97, %r97, %r79;
	add.s32 	%r96, %r96, %r79;
	add.s32 	%r95, %r95, %r79;
	add.s32 	%r94, %r94, %r79;
	add.s32 	%r93, %r93, %r79;
	setp.ne.s32 	%p27, %r103, 0;
	@%p27 bra 	$L__BB1_3;
	add.s32 	%r106, %r104, -3;
$L__BB1_21:
	ld.param.u64 	%rd49, [_Z20convolutionColumnGPUPdS_S_iii_param_2];
	cvta.to.global.u64 	%rd4, %rd49;
	shl.b32 	%r80, %r55, 1;
	and.b32  	%r81, %r80, 6;
	setp.lt.u32 	%p28, %r81, 3;
	@%p28 bra 	$L__BB1_31;
	add.s32 	%r42, %r106, %r2;
	setp.lt.s32 	%p29, %r42, 0;
	setp.ge.s32 	%p30, %r42, %r54;
	sub.s32 	%r82, %r55, %r106;
	mul.wide.s32 	%rd30, %r82, 8;
	add.s64 	%rd5, %rd4, %rd30;
	or.pred  	%p31, %p29, %p30;
	@%p31 bra 	$L__BB1_24;
	mad.lo.s32 	%r83, %r42, %r53, %r1;
	mul.wide.s32 	%rd31, %r83, 8;
	add.s64 	%rd32, %rd1, %rd31;
	ld.global.f64 	%fd53, [%rd32];
	ld.global.f64 	%fd54, [%rd5];
	fma.rn.f64 	%fd78, %fd53, %fd54, %fd78;
$L__BB1_24:
	st.global.f64 	[%rd2], %fd78;
	add.s32 	%r43, %r42, 1;
	setp.lt.s32 	%p32, %r43, 0;
	setp.ge.s32 	%p33, %r43, %r54;
	or.pred  	%p34, %p32, %p33;
	@%p34 bra 	$L__BB1_26;
	mad.lo.s32 	%r84, %r43, %r53, %r1;
	mul.wide.s32 	%rd33, %r84, 8;
	add.s64 	%rd34, %rd1, %rd33;
	ld.global.f64 	%fd55, [%rd34];
	ld.global.f64 	%fd56, [%rd5+-8];
	fma.rn.f64 	%fd78, %fd55, %fd56, %fd78;
$L__BB1_26:
	st.global.f64 	[%rd2], %fd78;
	add.s32 	%r44, %r42, 2;
	setp.lt.s32 	%p35, %r44, 0;
	setp.ge.s32 	%p36, %r44, %r54;
	or.pred  	%p37, %p35, %p36;
	@%p37 bra 	$L__BB1_28;
	mad.lo.s32 	%r85, %r44, %r53, %r1;
	mul.wide.s32 	%rd35, %r85, 8;
	add.s64 	%rd36, %rd1, %rd35;
	ld.global.f64 	%fd57, [%rd36];
	ld.global.f64 	%fd58, [%rd5+-16];
	fma.rn.f64 	%fd78, %fd57, %fd58, %fd78;
$L__BB1_28:
	st.global.f64 	[%rd2], %fd78;
	add.s32 	%r45, %r42, 3;
	setp.lt.s32 	%p38, %r45, 0;
	setp.ge.s32 	%p39, %r45, %r54;
	or.pred  	%p40, %p38, %p39;
	@%p40 bra 	$L__BB1_30;
	mad.lo.s32 	%r86, %r45, %r53, %r1;
	mul.wide.s32 	%rd37, %r86, 8;
	add.s64 	%rd38, %rd1, %rd37;
	ld.global.f64 	%fd59, [%rd38];
	ld.global.f64 	%fd60, [%rd5+-24];
	fma.rn.f64 	%fd78, %fd59, %fd60, %fd78;
$L__BB1_30:
	st.global.f64 	[%rd2], %fd78;
	add.s32 	%r106, %r106, 4;
$L__BB1_31:
	and.b32  	%r87, %r55, 1;
	setp.eq.b32 	%p41, %r87, 1;
	not.pred 	%p42, %p41;
	@%p42 bra 	$L__BB1_37;
	add.s32 	%r48, %r106, %r2;
	setp.lt.s32 	%p43, %r48, 0;
	setp.ge.s32 	%p44, %r48, %r54;
	sub.s32 	%r88, %r55, %r106;
	mul.wide.s32 	%rd39, %r88, 8;
	add.s64 	%rd6, %rd4, %rd39;
	or.pred  	%p45, %p43, %p44;
	@%p45 bra 	$L__BB1_34;
	mad.lo.s32 	%r89, %r48, %r53, %r1;
	mul.wide.s32 	%rd40, %r89, 8;
	add.s64 	%rd41, %rd1, %rd40;
	ld.global.f64 	%fd61, [%rd41];
	ld.global.f64 	%fd62, [%rd6];
	fma.rn.f64 	%fd78, %fd61, %fd62, %fd78;
$L__BB1_34:
	st.global.f64 	[%rd2], %fd78;
	add.s32 	%r49, %r48, 1;
	setp.lt.s32 	%p46, %r49, 0;
	setp.ge.s32 	%p47, %r49, %r54;
	or.pred  	%p48, %p46, %p47;
	@%p48 bra 	$L__BB1_36;
	mad.lo.s32 	%r90, %r49, %r53, %r1;
	mul.wide.s32 	%rd42, %r90, 8;
	add.s64 	%rd43, %rd1, %rd42;
	ld.global.f64 	%fd63, [%rd43];
	ld.global.f64 	%fd64, [%rd6+-8];
	fma.rn.f64 	%fd78, %fd63, %fd64, %fd78;
$L__BB1_36:
	st.global.f64 	[%rd2], %fd78;
	add.s32 	%r106, %r106, 2;
$L__BB1_37:
	add.s32 	%r52, %r106, %r2;
	setp.lt.s32 	%p49, %r52, 0;
	setp.ge.s32 	%p50, %r52, %r54;
	or.pred  	%p51, %p49, %p50;
	@%p51 bra 	$L__BB1_39;
	mad.lo.s32 	%r91, %r52, %r53, %r1;
	mul.wide.s32 	%rd44, %r91, 8;
	add.s64 	%rd45, %rd1, %rd44;
	ld.global.f64 	%fd65, [%rd45];
	sub.s32 	%r92, %r55, %r106;
	mul.wide.s32 	%rd46, %r92, 8;
	add.s64 	%rd47, %rd4, %rd46;
	ld.global.f64 	%fd66, [%rd47];
	fma.rn.f64 	%fd78, %fd65, %fd66, %fd78;
$L__BB1_39:
	st.global.f64 	[%rd2], %fd78;
$L__BB1_40:
	ret;

}


// ===== COMPILED SASS (sm_100) =====

	.target	sm_100

	.elftype	@"ET_EXEC"


//--------------------- .note.nv.tkinfo           --------------------------
	.section	.note.nv.tkinfo,"",@"SHT_NOTE"
	.sectionflags	@"SHF_NOTE_NV_TKINFO"
	.tkinfo
        /*0018*/ 	.word	0x00000002
        /*0030*/ 	.string	""
        /*0030*/ 	.string	"ptxas"
        /*0030*/ 	.string	"Cuda compilation tools, release 13.0, V13.0.88"
        /*0030*/ 	.string	"Build cuda_13.0.r13.0/compiler.36424714_0"
        /*0030*/ 	.string	"-arch sm_100 -m 64 "



//--------------------- .note.nv.cuinfo           --------------------------
	.section	.note.nv.cuinfo,"",@"SHT_NOTE"
	.sectionflags	@"SHF_NOTE_NV_CUINFO"
        /*0018*/ 	.short	0x0002
        /*001a*/ 	.short	0x0064
        /*001c*/ 	.short	0x0082
	.zero		2


//--------------------- .nv.info                  --------------------------
	.section	.nv.info,"",@"SHT_CUDA_INFO"
	.align	4


	//----- nvinfo : EIATTR_REGCOUNT
	.align		4
        /*0000*/ 	.byte	0x04, 0x2f
        /*0002*/ 	.short	(.L_1 - .L_0)
	.align		4
.L_0:
        /*0004*/ 	.word	index@(_Z17convolutionRowGPUPdS_S_iii)
        /*0008*/ 	.word	0x00000019


	//----- nvinfo : EIATTR_FRAME_SIZE
	.align		4
.L_1:
        /*000c*/ 	.byte	0x04, 0x11
        /*000e*/ 	.short	(.L_3 - .L_2)
	.align		4
.L_2:
        /*0010*/ 	.word	index@(_Z17convolutionRowGPUPdS_S_iii)
        /*0014*/ 	.word	0x00000000


	//----- nvinfo : EIATTR_REGCOUNT
	.align		4
.L_3:
        /*0018*/ 	.byte	0x04, 0x2f
        /*001a*/ 	.short	(.L_5 - .L_4)
	.align		4
.L_4:
        /*001c*/ 	.word	index@(_Z20convolutionColumnGPUPdS_S_iii)
        /*0020*/ 	.word	0x00000020


	//----- nvinfo : EIATTR_FRAME_SIZE
	.align		4
.L_5:
        /*0024*/ 	.byte	0x04, 0x11
        /*0026*/ 	.short	(.L_7 - .L_6)
	.align		4
.L_6:
        /*0028*/ 	.word	index@(_Z20convolutionColumnGPUPdS_S_iii)
        /*002c*/ 	.word	0x00000000


	//----- nvinfo : EIATTR_MIN_STACK_SIZE
	.align		4
.L_7:
        /*0030*/ 	.byte	0x04, 0x12
        /*0032*/ 	.short	(.L_9 - .L_8)
	.align		4
.L_8:
        /*0034*/ 	.word	index@(_Z20convolutionColumnGPUPdS_S_iii)
        /*0038*/ 	.word	0x00000000


	//----- nvinfo : EIATTR_MIN_STACK_SIZE
	.align		4
.L_9:
        /*003c*/ 	.byte	0x04, 0x12
        /*003e*/ 	.short	(.L_11 - .L_10)
	.align		4
.L_10:
        /*0040*/ 	.word	index@(_Z17convolutionRowGPUPdS_S_iii)
        /*0044*/ 	.word	0x00000000
.L_11:


//--------------------- .nv.compat                --------------------------
	.section	.nv.compat,"",@"SHT_CUDA_COMPAT_INFO"
	.align	4
        /*0000*/ 	.byte	0x02, 0x09, 0x00, 0x00, 0x02, 0x02, 0x01, 0x00, 0x02, 0x05, 0x05, 0x00, 0x03, 0x07, 0x01, 0x01
        /*0010*/ 	.byte	0x02, 0x03, 0x00, 0x00, 0x02, 0x06, 0x01, 0x00, 0x04, 0x0b, 0x08, 0x00, 0x01, 0x00, 0x00, 0x00
        /*0020*/ 	.byte	0x00, 0x00, 0x00, 0x00


//--------------------- .nv.info._Z20convolutionColumnGPUPdS_S_iii --------------------------
	.section	.nv.info._Z20convolutionColumnGPUPdS_S_iii,"",@"SHT_CUDA_INFO"
	.sectionflags	@""
	.align	4


	//----- nvinfo : EIATTR_CUDA_API_VERSION
	.align		4
        /*0000*/ 	.byte	0x04, 0x37
        /*0002*/ 	.short	(.L_13 - .L_12)
.L_12:
        /*0004*/ 	.word	0x00000082


	//----- nvinfo : EIATTR_KPARAM_INFO
	.align		4
.L_13:
        /*0008*/ 	.byte	0x04, 0x17
        /*000a*/ 	.short	(.L_15 - .L_14)
.L_14:
        /*000c*/ 	.word	0x00000000
        /*0010*/ 	.short	0x0005
        /*0012*/ 	.short	0x0020
        /*0014*/ 	.byte	0x00, 0xf0, 0x11, 0x00


	//----- nvinfo : EIATTR_KPARAM_INFO
	.align		4
.L_15:
        /*0018*/ 	.byte	0x04, 0x17
        /*001a*/ 	.short	(.L_17 - .L_16)
.L_16:
        /*001c*/ 	.word	0x00000000
        /*0020*/ 	.short	0x0004
        /*0022*/ 	.short	0x001c
        /*0024*/ 	.byte	0x00, 0xf0, 0x11, 0x00


	//----- nvinfo : EIATTR_KPARAM_INFO
	.align		4
.L_17:
        /*0028*/ 	.byte	0x04, 0x17
        /*002a*/ 	.short	(.L_19 - .L_18)
.L_18:
        /*002c*/ 	.word	0x00000000
        /*0030*/ 	.short	0x0003
        /*0032*/ 	.short	0x0018
        /*0034*/ 	.byte	0x00, 0xf0, 0x11, 0x00


	//----- nvinfo : EIATTR_KPARAM_INFO
	.align		4
.L_19:
        /*0038*/ 	.byte	0x04, 0x17
        /*003a*/ 	.short	(.L_21 - .L_20)
.L_20:
        /*003c*/ 	.word	0x00000000
        /*0040*/ 	.short	0x0002
        /*0042*/ 	.short	0x0010
        /*0044*/ 	.byte	0x00, 0xf5, 0x21, 0x00


	//----- nvinfo : EIATTR_KPARAM_INFO
	.align		4
.L_21:
        /*0048*/ 	.byte	0x04, 0x17
        /*004a*/ 	.short	(.L_23 - .L_22)
.L_22:
        /*004c*/ 	.word	0x00000000
        /*0050*/ 	.short	0x0001
        /*0052*/ 	.short	0x0008
        /*0054*/ 	.byte	0x00, 0xf5, 0x21, 0x00


	//----- nvinfo : EIATTR_KPARAM_INFO
	.align		4
.L_23:
        /*0058*/ 	.byte	0x04, 0x17
        /*005a*/ 	.short	(.L_25 - .L_24)
.L_24:
        /*005c*/ 	.word	0x00000000
        /*0060*/ 	.short	0x0000
        /*0062*/ 	.short	0x0000
        /*0064*/ 	.byte	0x00, 0xf5, 0x21, 0x00


	//----- nvinfo : EIATTR_SPARSE_MMA_MASK
	.align		4
.L_25:
        /*0068*/ 	.byte	0x03, 0x50
        /*006a*/ 	.short	0x0000


	//----- nvinfo : EIATTR_MAXREG_COUNT
	.align		4
        /*006c*/ 	.byte	0x03, 0x1b
        /*006e*/ 	.short	0x00ff


	//----- nvinfo : EIATTR_MERCURY_ISA_VERSION
	.align		4
        /*0070*/ 	.byte	0x03, 0x5f
        /*0072*/ 	.short	0x0101


	//----- nvinfo : EIATTR_VRC_CTA_INIT_COUNT
	.align		4
        /*0074*/ 	.byte	0x02, 0x4a
	.zero		1
	.zero		1


	//----- nvinfo : EIATTR_EXIT_INSTR_OFFSETS
	.align		4
        /*0078*/ 	.byte	0x04, 0x1c
        /*007a*/ 	.short	(.L_27 - .L_26)


	//   ....[0]....
.L_26:
        /*007c*/ 	.word	0x00000090


	//   ....[1]....
        /*0080*/ 	.word	0x00000eb0


	//----- nvinfo : EIATTR_CRS_STACK_SIZE
	.align		4
.L_27:
        /*0084*/ 	.byte	0x04, 0x1e
        /*0086*/ 	.short	(.L_29 - .L_28)
.L_28:
        /*0088*/ 	.word	0x00000000


	//----- nvinfo : EIATTR_CBANK_PARAM_SIZE
	.align		4
.L_29:
        /*008c*/ 	.byte	0x03, 0x19
        /*008e*/ 	.short	0x0024


	//----- nvinfo : EIATTR_PARAM_CBANK
	.align		4
        /*0090*/ 	.byte	0x04, 0x0a
        /*0092*/ 	.short	(.L_31 - .L_30)
	.align		4
.L_30:
        /*0094*/ 	.word	index@(.nv.constant0._Z20convolutionColumnGPUPdS_S_iii)
        /*0098*/ 	.short	0x0380
        /*009a*/ 	.short	0x0024


	//----- nvinfo : EIATTR_SW_WAR
	.align		4
.L_31:
        /*009c*/ 	.byte	0x04, 0x36
        /*009e*/ 	.short	(.L_33 - .L_32)
.L_32:
        /*00a0*/ 	.word	0x00000008
.L_33:


//--------------------- .nv.info._Z17convolutionRowGPUPdS_S_iii --------------------------
	.section	.nv.info._Z17convolutionRowGPUPdS_S_iii,"",@"SHT_CUDA_INFO"
	.sectionflags	@""
	.align	4


	//----- nvinfo : EIATTR_CUDA_API_VERSION
	.align		4
        /*0000*/ 	.byte	0x04, 0x37
        /*0002*/ 	.short	(.L_35 - .L_34)
.L_34:
        /*0004*/ 	.word	0x00000082


	//----- nvinfo : EIATTR_KPARAM_INFO
	.align		4
.L_35:
        /*0008*/ 	.byte	0x04, 0x17
        /*000a*/ 	.short	(.L_37 - .L_36)
.L_36:
        /*000c*/ 	.word	0x00000000
        /*0010*/ 	.short	0x0005
        /*0012*/ 	.short	0x0020
        /*0014*/ 	.byte	0x00, 0xf0, 0x11, 0x00


	//----- nvinfo : EIATTR_KPARAM_INFO
	.align		4
.L_37:
        /*0018*/ 	.byte	0x04, 0x17
        /*001a*/ 	.short	(.L_39 - .L_38)
.L_38:
        /*001c*/ 	.word	0x00000000
        /*0020*/ 	.short	0x0004
        /*0022*/ 	.short	0x001c
        /*0024*/ 	.byte	0x00, 0xf0, 0x11, 0x00


	//----- nvinfo : EIATTR_KPARAM_INFO
	.align		4
.L_39:
        /*0028*/ 	.byte	0x04, 0x17
        /*002a*/ 	.short	(.L_41 - .L_40)
.L_40:
        /*002c*/ 	.word	0x00000000
        /*0030*/ 	.short	0x0003
        /*0032*/ 	.short	0x0018
        /*0034*/ 	.byte	0x00, 0xf0, 0x11, 0x00


	//----- nvinfo : EIATTR_KPARAM_INFO
	.align		4
.L_41:
        /*0038*/ 	.byte	0x04, 0x17
        /*003a*/ 	.short	(.L_43 - .L_42)
.L_42:
        /*003c*/ 	.word	0x00000000
        /*0040*/ 	.short	0x0002
        /*0042*/ 	.short	0x0010
        /*0044*/ 	.byte	0x00, 0xf5, 0x21, 0x00


	//----- nvinfo : EIATTR_KPARAM_INFO
	.align		4
.L_43:
        /*0048*/ 	.byte	0x04, 0x17
        /*004a*/ 	.short	(.L_45 - .L_44)
.L_44:
        /*004c*/ 	.word	0x00000000
        /*0050*/ 	.short	0x0001
        /*0052*/ 	.short	0x0008
        /*0054*/ 	.byte	0x00, 0xf5, 0x21, 0x00


	//----- nvinfo : EIATTR_KPARAM_INFO
	.align		4
.L_45:
        /*0058*/ 	.byte	0x04, 0x17
        /*005a*/ 	.short	(.L_47 - .L_46)
.L_46:
        /*005c*/ 	.word	0x00000000
        /*0060*/ 	.short	0x0000
        /*0062*/ 	.short	0x0000
        /*0064*/ 	.byte	0x00, 0xf5, 0x21, 0x00


	//----- nvinfo : EIATTR_SPARSE_MMA_MASK
	.align		4
.L_47:
        /*0068*/ 	.byte	0x03, 0x50
        /*006a*/ 	.short	0x0000


	//----- nvinfo : EIATTR_MAXREG_COUNT
	.align		4
        /*006c*/ 	.byte	0x03, 0x1b
        /*006e*/ 	.short	0x00ff


	//----- nvinfo : EIATTR_MERCURY_ISA_VERSION
	.align		4
        /*0070*/ 	.byte	0x03, 0x5f
        /*0072*/ 	.short	0x0101


	//----- nvinfo : EIATTR_VRC_CTA_INIT_COUNT
	.align		4
        /*0074*/ 	.byte	0x02, 0x4a
	.zero		1
	.zero		1


	//----- nvinfo : EIATTR_EXIT_INSTR_OFFSETS
	.align		4
        /*0078*/ 	.byte	0x04, 0x1c
        /*007a*/ 	.short	(.L_49 - .L_48)


	//   ....[0]....
.L_48:
        /*007c*/ 	.word	0x00000050


	//   ....[1]....
        /*0080*/ 	.word	0x00000bd0


	//----- nvinfo : EIATTR_CRS_STACK_SIZE
	.align		4
.L_49:
        /*0084*/ 	.byte	0x04, 0x1e
        /*0086*/ 	.short	(.L_51 - .L_50)
.L_50:
        /*0088*/ 	.word	0x00000000


	//----- nvinfo : EIATTR_CBANK_PARAM_SIZE
	.align		4
.L_51:
        /*008c*/ 	.byte	0x03, 0x19
        /*008e*/ 	.short	0x0024


	//----- nvinfo : EIATTR_PARAM_CBANK
	.align		4
        /*0090*/ 	.byte	0x04, 0x0a
        /*0092*/ 	.short	(.L_53 - .L_52)
	.align		4
.L_52:
        /*0094*/ 	.word	index@(.nv.constant0._Z17convolutionRowGPUPdS_S_iii)
        /*0098*/ 	.short	0x0380
        /*009a*/ 	.short	0x0024


	//----- nvinfo : EIATTR_SW_WAR
	.align		4
.L_53:
        /*009c*/ 	.byte	0x04, 0x36
        /*009e*/ 	.short	(.L_55 - .L_54)
.L_54:
        /*00a0*/ 	.word	0x00000008
.L_55:


//--------------------- .nv.callgraph             --------------------------
	.section	.nv.callgraph,"",@"SHT_CUDA_CALLGRAPH"
	.align	4
	.sectionentsize	8
	.align		4
        /*0000*/ 	.word	0x00000000
	.align		4
        /*0004*/ 	.word	0xffffffff
	.align		4
        /*0008*/ 	.word	0x00000000
	.align		4
        /*000c*/ 	.word	0xfffffffe
	.align		4
        /*0010*/ 	.word	0x00000000
	.align		4
        /*0014*/ 	.word	0xfffffffd
	.align		4
        /*0018*/ 	.word	0x00000000
	.align		4
        /*001c*/ 	.word	0xfffffffc


//--------------------- .text._Z20convolutionColumnGPUPdS_S_iii --------------------------
	.section	.text._Z20convolutionColumnGPUPdS_S_iii,"ax",@progbits
	.align	128
        .global         _Z20convolutionColumnGPUPdS_S_iii
        .type           _Z20convolutionColumnGPUPdS_S_iii,@function
        .size           _Z20convolutionColumnGPUPdS_S_iii,(.L_x_26 - _Z20convolutionColumnGPUPdS_S_iii)
        .other          _Z20convolutionColumnGPUPdS_S_iii,@"STO_CUDA_ENTRY STV_DEFAULT"
_Z20convolutionColumnGPUPdS_S_iii:
.text._Z20convolutionColumnGPUPdS_S_iii:
[----:B------:R-:W-:Y:S01]  /*0000*/  LDC R1, c[0x0][0x37c] ;  /* 0x0000df00ff017b82 */ /* 0x000fe20000000800 */
[----:B------:R-:W0:Y:S07]  /*0010*/  LDCU UR7, c[0x0][0x3a0] ;  /* 0x00007400ff0777ac */ /* 0x000e2e0008000800 */
[----:B------:R-:W1:Y:S01]  /*0020*/  LDC R0, c[0x0][0x360] ;  /* 0x0000d800ff007b82 */ /* 0x000e620000000800 */
[----:B------:R-:W2:Y:S01]  /*0030*/  S2R R3, SR_TID.X ;  /* 0x0000000000037919 */ /* 0x000ea20000002100 */
[----:B------:R-:W3:Y:S06]  /*0040*/  S2R R5, SR_TID.Y ;  /* 0x0000000000057919 */ /* 0x000eec0000002200 */
[----:B------:R-:W4:Y:S08]  /*0050*/  LDC R2, c[0x0][0x364] ;  /* 0x0000d900ff027b82 */ /* 0x000f300000000800 */
[----:B------:R-:W1:Y:S01]  /*0060*/  S2UR UR4, SR_CTAID.X ;  /* 0x00000000000479c3 */ /* 0x000e620000002500 */
[----:B0-----:R-:W-:-:S07]  /*0070*/  ISETP.LE.AND P0, PT, RZ, UR7, PT ;  /* 0x00000007ff007c0c */ /* 0x001fce000bf03270 */
[----:B------:R-:W0:Y:S06]  /*0080*/  S2UR UR5, SR_CTAID.Y ;  /* 0x00000000000579c3 */ /* 0x000e2c0000002600 */
[----:B01----:R-:W-:Y:S05]  /*0090*/  @!P0 EXIT ;  /* 0x000000000000894d */ /* 0x003fea0003800000 */
[----:B------:R-:W0:Y:S01]  /*00a0*/  LDCU UR6, c[0x0][0x398] ;  /* 0x00007300ff0677ac */ /* 0x000e220008000800 */
[----:B------:R-:W1:Y:S01]  /*00b0*/  LDC.64 R12, c[0x0][0x380] ;  /* 0x0000e000ff0c7b82 */ /* 0x000e620000000a00 */
[----:B--2---:R-:W-:Y:S01]  /*00c0*/  IMAD R0, R0, UR4, R3 ;  /* 0x0000000400007c24 */ /* 0x004fe2000f8e0203 */
[----:B------:R-:W-:Y:S01]  /*00d0*/  CS2R R10, SRZ ;  /* 0x00000000000a7805 */ /* 0x000fe2000001ff00 */
[----:B------:R-:W-:Y:S01]  /*00e0*/  UISETP.GE.U32.AND UP0, UPT, UR7, 0x4, UPT ;  /* 0x000000040700788c */ /* 0x000fe2000bf06070 */
[----:B---34-:R-:W-:Y:S01]  /*00f0*/  IMAD R3, R2, UR5, R5 ;  /* 0x0000000502037c24 */ /* 0x018fe2000f8e0205 */
[----:B------:R-:W2:Y:S01]  /*0100*/  LDCU.64 UR8, c[0x0][0x358] ;  /* 0x00006b00ff0877ac */ /* 0x000ea20008000a00 */
[----:B------:R-:W-:Y:S01]  /*0110*/  UIADD3 UR4, UPT, UPT, -UR7, URZ, URZ ;  /* 0x000000ff07047290 */ /* 0x000fe2000fffe1ff */
[----:B0-----:R-:W-:-:S05]  /*0120*/  MOV R29, UR6 ;  /* 0x00000006001d7c02 */ /* 0x001fca0008000f00 */
[----:B------:R-:W-:-:S04]  /*0130*/  IMAD R5, R3, R29, R0 ;  /* 0x0000001d03057224 */ /* 0x000fc800078e0200 */
[----:B-1----:R-:W-:Y:S01]  /*0140*/  IMAD.WIDE R12, R5, 0x8, R12 ;  /* 0x00000008050c7825 */ /* 0x002fe200078e020c */
[----:B--2---:R-:W-:Y:S06]  /*0150*/  BRA.U !UP0, `(.L_x_0) ;  /* 0x0000000508c07547 */ /* 0x004fec000b800000 */
[----:B------:R-:W0:Y:S01]  /*0160*/  LDC.64 R8, c[0x0][0x390] ;  /* 0x0000e400ff087b82 */ /* 0x000e220000000a00 */
[----:B------:R-:W-:Y:S01]  /*0170*/  VIADD R25, R3, -UR7 ;  /* 0x8000000703197c36 */ /* 0x000fe20008000000 */
[----:B------:R-:W-:Y:S01]  /*0180*/  USHF.L.U32 UR6, UR7, 0x1, URZ ;  /* 0x0000000107067899 */ /* 0x000fe200080006ff */
[----:B------:R-:W-:Y:S01]  /*0190*/  CS2R R10, SRZ ;  /* 0x00000000000a7805 */ /* 0x000fe2000001ff00 */
[----:B------:R-:W-:Y:S01]  /*01a0*/  UIADD3 UR5, UPT, UPT, -UR7, 0x3, URZ ;  /* 0x0000000307057890 */ /* 0x000fe2000fffe1ff */
[CC--:B------:R-:W-:Y:S01]  /*01b0*/  IMAD R15, R25.reuse, R29.reuse, R29 ;  /* 0x0000001d190f7224 */ /* 0x0c0fe200078e021d */
[C---:B------:R-:W-:Y:S01]  /*01c0*/  IADD3 R22, PT, PT, R25.reuse, 0x2, RZ ;  /* 0x0000000219167810 */ /* 0x040fe20007ffe0ff */
[C---:B------:R-:W-:Y:S01]  /*01d0*/  VIADD R4, R25.reuse, 0x3 ;  /* 0x0000000319047836 */ /* 0x040fe20000000000 */
[C---:B------:R-:W-:Y:S01]  /*01e0*/  IADD3 R5, PT, PT, R25.reuse, 0x4, RZ ;  /* 0x0000000419057810 */ /* 0x040fe20007ffe0ff */
[C---:B------:R-:W-:Y:S01]  /*01f0*/  VIADD R6, R25.reuse, 0x5 ;  /* 0x0000000519067836 */ /* 0x040fe20000000000 */
[C---:B------:R-:W-:Y:S01]  /*0200*/  IADD3 R7, PT, PT, R25.reuse, 0x6, RZ ;  /* 0x0000000619077810 */ /* 0x040fe20007ffe0ff */
[----:B------:R-:W-:Y:S01]  /*0210*/  VIADD R23, R25, 0x7 ;  /* 0x0000000719177836 */ /* 0x000fe20000000000 */
[----:B------:R-:W-:Y:S01]  /*0220*/  ULOP3.LUT UR4, UR6, 0xfffffff8, URZ, 0xc0, !UPT ;  /* 0xfffffff806047892 */ /* 0x000fe2000f8ec0ff */
[-CC-:B------:R-:W-:Y:S01]  /*0230*/  IMAD R22, R22, R29.reuse, R0.reuse ;  /* 0x0000001d16167224 */ /* 0x180fe200078e0200 */
[----:B------:R-:W-:Y:S01]  /*0240*/  MOV R27, UR6 ;  /* 0x00000006001b7c02 */ /* 0x000fe20008000f00 */
[-CC-:B------:R-:W-:Y:S01]  /*0250*/  IMAD R4, R4, R29.reuse, R0.reuse ;  /* 0x0000001d04047224 */ /* 0x180fe200078e0200 */
[----:B------:R-:W1:Y:S01]  /*0260*/  LDCU UR7, c[0x0][0x39c] ;  /* 0x00007380ff0777ac */ /* 0x000e620008000800 */
[----:B------:R-:W-:-:S02]  /*0270*/  IMAD R5, R5, R29, R0 ;  /* 0x0000001d05057224 */ /* 0x000fc400078e0200 */
[-CC-:B------:R-:W-:Y:S01]  /*0280*/  IMAD R6, R6, R29.reuse, R0.reuse ;  /* 0x0000001d06067224 */ /* 0x180fe200078e0200 */
[----:B------:R-:W-:Y:S01]  /*0290*/  UIADD3 UR4, UPT, UPT, -UR4, URZ, URZ ;  /* 0x000000ff04047290 */ /* 0x000fe2000fffe1ff */
[-CC-:B------:R-:W-:Y:S02]  /*02a0*/  IMAD R7, R7, R29.reuse, R0.reuse ;  /* 0x0000001d07077224 */ /* 0x180fe400078e0200 */
[-CC-:B------:R-:W-:Y:S02]  /*02b0*/  IMAD R23, R23, R29.reuse, R0.reuse ;  /* 0x0000001d17177224 */ /* 0x180fe400078e0200 */
[----:B------:R-:W-:Y:S02]  /*02c0*/  IMAD R2, R25, R29, R0 ;  /* 0x0000001d19027224 */ /* 0x000fe400078e0200 */
[----:B------:R-:W-:-:S07]  /*02d0*/  IMAD.IADD R24, R0, 0x1, R15 ;  /* 0x0000000100187824 */ /* 0x000fce00078e020f */
.L_x_1:
[----:B-1----:R-:W-:Y:S01]  /*02e0*/  ISETP.GE.AND P1, PT, R25, UR7, PT ;  /* 0x0000000719007c0c */ /* 0x002fe2000bf26270 */
[----:B0-----:R-:W-:-:S03]  /*02f0*/  IMAD.WIDE R14, R27, 0x8, R8 ;  /* 0x000000081b0e7825 */ /* 0x001fc600078e0208 */
[----:B------:R-:W-:-:S13]  /*0300*/  ISETP.LT.OR P1, PT, R25, RZ, P1 ;  /* 0x000000ff1900720c */ /* 0x000fda0000f21670 */
[----:B------:R-:W0:Y:S01]  /*0310*/  @!P1 LDC.64 R28, c[0x0][0x388] ;  /* 0x0000e200ff1c9b82 */ /* 0x000e220000000a00 */
[----:B--2---:R-:W2:Y:S01]  /*0320*/  @!P1 LDG.E.64 R18, desc[UR8][R14.64] ;  /* 0x000000080e129981 */ /* 0x004ea2000c1e1b00 */
[----:B0-----:R-:W-:-:S05]  /*0330*/  @!P1 IMAD.WIDE R28, R2, 0x8, R28 ;  /* 0x00000008021c9825 */ /* 0x001fca00078e021c */
[----:B------:R-:W2:Y:S01]  /*0340*/  @!P1 LDG.E.64 R20, desc[UR8][R28.64] ;  /* 0x000000081c149981 */ /* 0x000ea2000c1e1b00 */
[----:B------:R-:W-:-:S04]  /*0350*/  IADD3 R16, PT, PT, R25, 0x1, RZ ;  /* 0x0000000119107810 */ /* 0x000fc80007ffe0ff */
[----:B------:R-:W-:-:S04]  /*0360*/  ISETP.GE.AND P0, PT, R16, UR7, PT ;  /* 0x0000000710007c0c */ /* 0x000fc8000bf06270 */
[----:B------:R-:W-:-:S13]  /*0370*/  ISETP.LT.OR P0, PT, R16, RZ, P0 ;  /* 0x000000ff1000720c */ /* 0x000fda0000701670 */
[----:B------:R-:W0:Y:S02]  /*0380*/  @!P0 LDC.64 R16, c[0x0][0x388] ;  /* 0x0000e200ff108b82 */ /* 0x000e240000000a00 */
[----:B0-----:R-:W-:Y:S01]  /*0390*/  @!P0 IMAD.WIDE R16, R24, 0x8, R16 ;  /* 0x0000000818108825 */ /* 0x001fe200078e0210 */
[----:B--2---:R-:W-:-:S07]  /*03a0*/  @!P1 DFMA R10, R20, R18, R10 ;  /* 0x00000012140a922b */ /* 0x004fce000000000a */
[----:B------:R0:W-:Y:S04]  /*03b0*/  STG.E.64 desc[UR8][R12.64], R10 ;  /* 0x0000000a0c007986 */ /* 0x0001e8000c101b08 */
[----:B------:R-:W0:Y:S04]  /*03c0*/  @!P0 LDG.E.64 R18, desc[UR8][R14.64+-0x8] ;  /* 0xfffff8080e128981 */ /* 0x000e28000c1e1b00 */
[----:B------:R1:W0:Y:S01]  /*03d0*/  @!P0 LDG.E.64 R20, desc[UR8][R16.64] ;  /* 0x0000000810148981 */ /* 0x000222000c1e1b00 */
[----:B------:R-:W-:-:S05]  /*03e0*/  VIADD R26, R25, 0x2 ;  /* 0x00000002191a7836 */ /* 0x000fca0000000000 */
[----:B------:R-:W-:-:S04]  /*03f0*/  ISETP.GE.AND P1, PT, R26, UR7, PT ;  /* 0x000000071a007c0c */ /* 0x000fc8000bf26270 */
[----:B------:R-:W-:-:S13]  /*0400*/  ISETP.LT.OR P1, PT, R26, RZ, P1 ;  /* 0x000000ff1a00720c */ /* 0x000fda0000f21670 */
[----:B-1----:R-:W1:Y:S02]  /*0410*/  @!P1 LDC.64 R16, c[0x0][0x388] ;  /* 0x0000e200ff109b82 */ /* 0x002e640000000a00 */
[----:B-1----:R-:W-:Y:S01]  /*0420*/  @!P1 IMAD.WIDE R28, R22, 0x8, R16 ;  /* 0x00000008161c9825 */ /* 0x002fe200078e0210 */
[----:B0-----:R-:W-:-:S07]  /*0430*/  @!P0 DFMA R10, R20, R18, R10 ;  /* 0x00000012140a822b */ /* 0x001fce000000000a */
[----:B------:R0:W-:Y:S04]  /*0440*/  STG.E.64 desc[UR8][R12.64], R10 ;  /* 0x0000000a0c007986 */ /* 0x0001e8000c101b08 */
[----:B------:R-:W0:Y:S04]  /*0450*/  @!P1 LDG.E.64 R18, desc[UR8][R14.64+-0x10] ;  /* 0xfffff0080e129981 */ /* 0x000e28000c1e1b00 */
[----:B------:R-:W0:Y:S01]  /*0460*/  @!P1 LDG.E.64 R20, desc[UR8][R28.64] ;  /* 0x000000081c149981 */ /* 0x000e22000c1e1b00 */
[----:B------:R-:W-:-:S04]  /*0470*/  IADD3 R26, PT, PT, R25, 0x3, RZ ;  /* 0x00000003191a7810 */ /* 0x000fc80007ffe0ff */
[----:B------:R-:W-:-:S04]  /*0480*/  ISETP.GE.AND P0, PT, R26, UR7, PT ;  /* 0x000000071a007c0c */ /* 0x000fc8000bf06270 */
[----:B------:R-:W-:-:S13]  /*0490*/  ISETP.LT.OR P0, PT, R26, RZ, P0 ;  /* 0x000000ff1a00720c */ /* 0x000fda0000701670 */
[----:B------:R-:W1:Y:S02]  /*04a0*/  @!P0 LDC.64 R16, c[0x0][0x388] ;  /* 0x0000e200ff108b82 */ /* 0x000e640000000a00 */
[----:B-1----:R-:W-:Y:S01]  /*04b0*/  @!P0 IMAD.WIDE R16, R4, 0x8, R16 ;  /* 0x0000000804108825 */ /* 0x002fe200078e0210 */
[----:B0-----:R-:W-:-:S07]  /*04c0*/  @!P1 DFMA R10, R20, R18, R10 ;  /* 0x00000012140a922b */ /* 0x001fce000000000a */
        /* <DEDUP_REMOVED lines=11> */
[----:B------:R1:W0:Y:S01]  /*0580*/  @!P1 LDG.E.64 R20, desc[UR8][R28.64] ;  /* 0x000000081c149981 */ /* 0x000222000c1e1b00 */
[----:B------:R-:W-:-:S04]  /*0590*/  IADD3 R26, PT, PT, R25, 0x5, RZ ;  /* 0x00000005191a7810 */ /* 0x000fc80007ffe0ff */
[----:B------:R-:W-:-:S04]  /*05a0*/  ISETP.GE.AND P0, PT, R26, UR7, PT ;  /* 0x000000071a007c0c */ /* 0x000fc8000bf06270 */
[----:B------:R-:W-:Y:S01]  /*05b0*/  ISETP.LT.OR P0, PT, R26, RZ, P0 ;  /* 0x000000ff1a00720c */ /* 0x000fe20000701670 */
[----:B-1----:R-:W1:-:S12]  /*05c0*/  LDC R29, c[0x0][0x398] ;  /* 0x0000e600ff1d7b82 */ /* 0x002e580000000800 */
[----:B------:R-:W2:Y:S01]  /*05d0*/  @!P0 LDC.64 R16, c[0x0][0x388] ;  /* 0x0000e200ff108b82 */ /* 0x000ea20000000a00 */
[----:B0-----:R-:W-:Y:S01]  /*05e0*/  @!P1 DFMA R10, R20, R18, R10 ;  /* 0x00000012140a922b */ /* 0x001fe2000000000a */
[----:B--2---:R-:W-:-:S06]  /*05f0*/  @!P0 IMAD.WIDE R20, R6, 0x8, R16 ;  /* 0x0000000806148825 */ /* 0x004fcc00078e0210 */
[----:B------:R0:W-:Y:S04]  /*0600*/  STG.E.64 desc[UR8][R12.64], R10 ;  /* 0x0000000a0c007986 */ /* 0x0001e8000c101b08 */
[----:B------:R-:W0:Y:S04]  /*0610*/  @!P0 LDG.E.64 R18, desc[UR8][R14.64+-0x28] ;  /* 0xffffd8080e128981 */ /* 0x000e28000c1e1b00 */
[----:B------:R-:W0:Y:S01]  /*0620*/  @!P0 LDG.E.64 R20, desc[UR8][R20.64] ;  /* 0x0000000814148981 */ /* 0x000e22000c1e1b00 */
[----:B------:R-:W-:-:S05]  /*0630*/  VIADD R16, R25, 0x6 ;  /* 0x0000000619107836 */ /* 0x000fca0000000000 */
[----:B------:R-:W-:-:S04]  /*0640*/  ISETP.GE.AND P1, PT, R16, UR7, PT ;  /* 0x0000000710007c0c */ /* 0x000fc8000bf26270 */
[----:B------:R-:W-:-:S13]  /*0650*/  ISETP.LT.OR P1, PT, R16, RZ, P1 ;  /* 0x000000ff1000720c */ /* 0x000fda0000f21670 */
[----:B------:R-:W2:Y:S01]  /*0660*/  @!P1 LDC.64 R16, c[0x0][0x388] ;  /* 0x0000e200ff109b82 */ /* 0x000ea20000000a00 */
[----:B------:R-:W-:Y:S01]  /*0670*/  IADD3 R26, PT, PT, R25, 0x7, RZ ;  /* 0x00000007191a7810 */ /* 0x000fe20007ffe0ff */
[----:B0-----:R-:W-:Y:S01]  /*0680*/  @!P0 DFMA R10, R20, R18, R10 ;  /* 0x00000012140a822b */ /* 0x001fe2000000000a */
[----:B--2---:R-:W-:-:S06]  /*0690*/  @!P1 IMAD.WIDE R18, R7, 0x8, R16 ;  /* 0x0000000807129825 */ /* 0x004fcc00078e0210 */
[----:B------:R0:W-:Y:S04]  /*06a0*/  STG.E.64 desc[UR8][R12.64], R10 ;  /* 0x0000000a0c007986 */ /* 0x0001e8000c101b08 */
[----:B------:R-:W0:Y:S04]  /*06b0*/  @!P1 LDG.E.64 R16, desc[UR8][R14.64+-0x30] ;  /* 0xffffd0080e109981 */ /* 0x000e28000c1e1b00 */
[----:B------:R-:W0:Y:S01]  /*06c0*/  @!P1 LDG.E.64 R18, desc[UR8][R18.64] ;  /* 0x0000000812129981 */ /* 0x000e22000c1e1b00 */
[----:B------:R-:W-:-:S04]  /*06d0*/  ISETP.GE.AND P0, PT, R26, UR7, PT ;  /* 0x000000071a007c0c */ /* 0x000fc8000bf06270 */
[----:B------:R-:W-:-:S13]  /*06e0*/  ISETP.LT.OR P0, PT, R26, RZ, P0 ;  /* 0x000000ff1a00720c */ /* 0x000fda0000701670 */
[----:B------:R-:W2:Y:S02]  /*06f0*/  @!P0 LDC.64 R20, c[0x0][0x388] ;  /* 0x0000e200ff148b82 */ /* 0x000ea40000000a00 */
[----:B--2---:R-:W-:Y:S01]  /*0700*/  @!P0 IMAD.WIDE R20, R23, 0x8, R20 ;  /* 0x0000000817148825 */ /* 0x004fe200078e0214 */
[----:B0-----:R-:W-:-:S07]  /*0710*/  @!P1 DFMA R10, R18, R16, R10 ;  /* 0x00000010120a922b */ /* 0x001fce000000000a */
[----:B------:R0:W-:Y:S04]  /*0720*/  STG.E.64 desc[UR8][R12.64], R10 ;  /* 0x0000000a0c007986 */ /* 0x0001e8000c101b08 */
[----:B------:R-:W0:Y:S04]  /*0730*/  @!P0 LDG.E.64 R16, desc[UR8][R14.64+-0x38] ;  /* 0xffffc8080e108981 */ /* 0x000e28000c1e1b00 */
[----:B------:R-:W0:Y:S01]  /*0740*/  @!P0 LDG.E.64 R20, desc[UR8][R20.64] ;  /* 0x0000000814148981 */ /* 0x000e22000c1e1b00 */
[----:B------:R-:W-:-:S04]  /*0750*/  UIADD3 UR4, UPT, UPT, UR4, 0x8, URZ ;  /* 0x0000000804047890 */ /* 0x000fc8000fffe0ff */
[----:B------:R-:W-:Y:S01]  /*0760*/  UISETP.NE.AND UP0, UPT, UR4, URZ, UPT ;  /* 0x000000ff0400728c */ /* 0x000fe2000bf05270 */
[----:B------:R-:W-:Y:S01]  /*0770*/  VIADD R27, R27, 0xfffffff8 ;  /* 0xfffffff81b1b7836 */ /* 0x000fe20000000000 */
[----:B------:R-:W-:Y:S01]  /*0780*/  IADD3 R25, PT, PT, R25, 0x8, RZ ;  /* 0x0000000819197810 */ /* 0x000fe20007ffe0ff */
[C---:B-1----:R-:W-:Y:S01]  /*0790*/  IMAD R2, R29.reuse, 0x8, R2 ;  /* 0x000000081d027824 */ /* 0x042fe200078e0202 */
[C---:B------:R-:W-:Y:S01]  /*07a0*/  LEA R24, R29.reuse, R24, 0x3 ;  /* 0x000000181d187211 */ /* 0x040fe200078e18ff */
[C---:B------:R-:W-:Y:S01]  /*07b0*/  IMAD R22, R29.reuse, 0x8, R22 ;  /* 0x000000081d167824 */ /* 0x040fe200078e0216 */
[C---:B------:R-:W-:Y:S01]  /*07c0*/  LEA R4, R29.reuse, R4, 0x3 ;  /* 0x000000041d047211 */ /* 0x040fe200078e18ff */
[C---:B------:R-:W-:Y:S01]  /*07d0*/  IMAD R5, R29.reuse, 0x8, R5 ;  /* 0x000000081d057824 */ /* 0x040fe200078e0205 */
[C---:B------:R-:W-:Y:S01]  /*07e0*/  LEA R6, R29.reuse, R6, 0x3 ;  /* 0x000000061d067211 */ /* 0x040fe200078e18ff */
[C---:B------:R-:W-:Y:S01]  /*07f0*/  IMAD R7, R29.reuse, 0x8, R7 ;  /* 0x000000081d077824 */ /* 0x040fe200078e0207 */
[----:B------:R-:W-:Y:S01]  /*0800*/  LEA R23, R29, R23, 0x3 ;  /* 0x000000171d177211 */ /* 0x000fe200078e18ff */
[----:B------:R-:W-:Y:S01]  /*0810*/  UIADD3 UR5, UPT, UPT, UR5, 0x8, URZ ;  /* 0x0000000805057890 */ /* 0x000fe2000fffe0ff */
[----:B0-----:R-:W-:-:S07]  /*0820*/  @!P0 DFMA R10, R20, R16, R10 ;  /* 0x00000010140a822b */ /* 0x001fce000000000a */
[----:B------:R2:W-:Y:S01]  /*0830*/  STG.E.64 desc[UR8][R12.64], R10 ;  /* 0x0000000a0c007986 */ /* 0x0005e2000c101b08 */
[----:B------:R-:W-:Y:S05]  /*0840*/  BRA.U UP0, `(.L_x_1) ;  /* 0xfffffff900a47547 */ /* 0x000fea000b83ffff */
[----:B------:R-:W-:-:S12]  /*0850*/  UIADD3 UR4, UPT, UPT, UR5, -0x3, URZ ;  /* 0xfffffffd05047890 */ /* 0x000fd8000fffe0ff */
.L_x_0:
[----:B------:R-:W0:Y:S02]  /*0860*/  LDC R2, c[0x0][0x3a0] ;  /* 0x0000e800ff027b82 */ /* 0x000e240000000800 */
[----:B0-----:R-:W-:-:S05]  /*0870*/  IMAD.SHL.U32 R4, R2, 0x2, RZ ;  /* 0x0000000202047824 */ /* 0x001fca00078e00ff */
[----:B------:R-:W-:-:S04]  /*0880*/  LOP3.LUT R4, R4, 0x6, RZ, 0xc0, !PT ;  /* 0x0000000604047812 */ /* 0x000fc800078ec0ff */
[----:B------:R-:W-:-:S13]  /*0890*/  ISETP.GE.U32.AND P0, PT, R4, 0x3, PT ;  /* 0x000000030400780c */ /* 0x000fda0003f06070 */
[----:B------:R-:W-:Y:S05]  /*08a0*/  @!P0 BRA `(.L_x_2) ;  /* 0x0000000000c08947 */ /* 0x000fea0003800000 */
[----:B------:R-:W0:Y:S01]  /*08b0*/  LDCU UR5, c[0x0][0x39c] ;  /* 0x00007380ff0577ac */ /* 0x000e220008000800 */
[----:B------:R-:W-:Y:S01]  /*08c0*/  IADD3 R6, PT, PT, R3, UR4, RZ ;  /* 0x0000000403067c10 */ /* 0x000fe2000fffe0ff */
[----:B------:R-:W1:Y:S01]  /*08d0*/  LDC.64 R4, c[0x0][0x390] ;  /* 0x0000e400ff047b82 */ /* 0x000e620000000a00 */
[----:B------:R-:W-:Y:S02]  /*08e0*/  VIADD R7, R2, -UR4 ;  /* 0x8000000402077c36 */ /* 0x000fe40008000000 */
[----:B0-----:R-:W-:-:S04]  /*08f0*/  ISETP.GE.AND P1, PT, R6, UR5, PT ;  /* 0x0000000506007c0c */ /* 0x001fc8000bf26270 */
[----:B------:R-:W-:Y:S01]  /*0900*/  ISETP.LT.OR P1, PT, R6, RZ, P1 ;  /* 0x000000ff0600720c */ /* 0x000fe20000f21670 */
[----:B-1----:R-:W-:-:S12]  /*0910*/  IMAD.WIDE R4, R7, 0x8, R4 ;  /* 0x0000000807047825 */ /* 0x002fd800078e0204 */
[----:B------:R-:W0:Y:S01]  /*0920*/  @!P1 LDC.64 R8, c[0x0][0x388] ;  /* 0x0000e200ff089b82 */ /* 0x000e220000000a00 */
[----:B------:R-:W-:-:S04]  /*0930*/  @!P1 IMAD R15, R6, R29, R0 ;  /* 0x0000001d060f9224 */ /* 0x000fc800078e0200 */
[----:B0-----:R-:W-:Y:S02]  /*0940*/  @!P1 IMAD.WIDE R8, R15, 0x8, R8 ;  /* 0x000000080f089825 */ /* 0x001fe400078e0208 */
[----:B------:R-:W2:Y:S04]  /*0950*/  @!P1 LDG.E.64 R14, desc[UR8][R4.64] ;  /* 0x00000008040e9981 */ /* 0x000ea8000c1e1b00 */
[----:B------:R-:W2:Y:S01]  /*0960*/  @!P1 LDG.E.64 R8, desc[UR8][R8.64] ;  /* 0x0000000808089981 */ /* 0x000ea2000c1e1b00 */
[----:B------:R-:W-:-:S04]  /*0970*/  IADD3 R7, PT, PT, R6, 0x1, RZ ;  /* 0x0000000106077810 */ /* 0x000fc80007ffe0ff */
[----:B------:R-:W-:-:S04]  /*0980*/  ISETP.GE.AND P0, PT, R7, UR5, PT ;  /* 0x0000000507007c0c */ /* 0x000fc8000bf06270 */
[----:B------:R-:W-:-:S13]  /*0990*/  ISETP.LT.OR P0, PT, R7, RZ, P0 ;  /* 0x000000ff0700720c */ /* 0x000fda0000701670 */
[----:B------:R-:W0:Y:S01]  /*09a0*/  @!P0 LDC.64 R16, c[0x0][0x388] ;  /* 0x0000e200ff108b82 */ /* 0x000e220000000a00 */
[----:B------:R-:W-:Y:S01]  /*09b0*/  @!P0 IMAD R7, R7, R29, R0 ;  /* 0x0000001d07078224 */ /* 0x000fe200078e0200 */
[----:B--2---:R-:W-:-:S03]  /*09c0*/  @!P1 DFMA R10, R8, R14, R10 ;  /* 0x0000000e080a922b */ /* 0x004fc6000000000a */
[----:B0-----:R-:W-:-:S04]  /*09d0*/  @!P0 IMAD.WIDE R14, R7, 0x8, R16 ;  /* 0x00000008070e8825 */ /* 0x001fc800078e0210 */
[----:B------:R0:W-:Y:S04]  /*09e0*/  STG.E.64 desc[UR8][R12.64], R10 ;  /* 0x0000000a0c007986 */ /* 0x0001e8000c101b08 */
[----:B------:R-:W0:Y:S04]  /*09f0*/  @!P0 LDG.E.64 R16, desc[UR8][R4.64+-0x8] ;  /* 0xfffff80804108981 */ /* 0x000e28000c1e1b00 */
[----:B------:R-:W0:Y:S01]  /*0a00*/  @!P0 LDG.E.64 R14, desc[UR8][R14.64] ;  /* 0x000000080e0e8981 */ /* 0x000e22000c1e1b00 */
[----:B------:R-:W-:-:S05]  /*0a10*/  VIADD R7, R6, 0x2 ;  /* 0x0000000206077836 */ /* 0x000fca0000000000 */
[----:B------:R-:W-:-:S04]  /*0a20*/  ISETP.GE.AND P1, PT, R7, UR5, PT ;  /* 0x0000000507007c0c */ /* 0x000fc8000bf26270 */
[----:B------:R-:W-:-:S13]  /*0a30*/  ISETP.LT.OR P1, PT, R7, RZ, P1 ;  /* 0x000000ff0700720c */ /* 0x000fda0000f21670 */
[----:B------:R-:W1:Y:S01]  /*0a40*/  @!P1 LDC.64 R8, c[0x0][0x388] ;  /* 0x0000e200ff089b82 */ /* 0x000e620000000a00 */
[----:B------:R-:W-:-:S04]  /*0a50*/  @!P1 IMAD R7, R7, R29, R0 ;  /* 0x0000001d07079224 */ /* 0x000fc800078e0200 */
[----:B-1----:R-:W-:Y:S01]  /*0a60*/  @!P1 IMAD.WIDE R8, R7, 0x8, R8 ;  /* 0x0000000807089825 */ /* 0x002fe200078e0208 */
[----:B0-----:R-:W-:-:S07]  /*0a70*/  @!P0 DFMA R10, R14, R16, R10 ;  /* 0x000000100e0a822b */ /* 0x001fce000000000a */
[----:B------:R0:W-:Y:S04]  /*0a80*/  STG.E.64 desc[UR8][R12.64], R10 ;  /* 0x0000000a0c007986 */ /* 0x0001e8000c101b08 */
[----:B------:R-:W0:Y:S04]  /*0a90*/  @!P1 LDG.E.64 R16, desc[UR8][R4.64+-0x10] ;  /* 0xfffff00804109981 */ /* 0x000e28000c1e1b00 */
[----:B------:R-:W0:Y:S01]  /*0aa0*/  @!P1 LDG.E.64 R8, desc[UR8][R8.64] ;  /* 0x0000000808089981 */ /* 0x000e22000c1e1b00 */
[----:B------:R-:W-:Y:S01]  /*0ab0*/  IADD3 R14, PT, PT, R6, 0x3, RZ ;  /* 0x00000003060e7810 */ /* 0x000fe20007ffe0ff */
[----:B------:R-:W-:Y:S03]  /*0ac0*/  BSSY.RECONVERGENT B0, `(.L_x_3) ;  /* 0x000000c000007945 */ /* 0x000fe60003800200 */
[----:B------:R-:W-:-:S04]  /*0ad0*/  ISETP.GE.AND P0, PT, R14, UR5, PT ;  /* 0x000000050e007c0c */ /* 0x000fc8000bf06270 */
[----:B------:R-:W-:Y:S01]  /*0ae0*/  ISETP.LT.OR P0, PT, R14, RZ, P0 ;  /* 0x000000ff0e00720c */ /* 0x000fe20000701670 */
[----:B0-----:R-:W-:-:S07]  /*0af0*/  @!P1 DFMA R10, R8, R16, R10 ;  /* 0x00000010080a922b */ /* 0x001fce000000000a */
[----:B------:R0:W-:Y:S05]  /*0b00*/  STG.E.64 desc[UR8][R12.64], R10 ;  /* 0x0000000a0c007986 */ /* 0x0001ea000c101b08 */
[----:B------:R-:W-:Y:S05]  /*0b10*/  @P0 BRA `(.L_x_4) ;  /* 0x0000000000180947 */ /* 0x000fea0003800000 */
[----:B------:R-:W1:Y:S01]  /*0b20*/  LDC.64 R6, c[0x0][0x388] ;  /* 0x0000e200ff067b82 */ /* 0x000e620000000a00 */
[----:B------:R-:W-:Y:S01]  /*0b30*/  IMAD R9, R14, R29, R0 ;  /* 0x0000001d0e097224 */ /* 0x000fe200078e0200 */
[----:B------:R-:W0:Y:S03]  /*0b40*/  LDG.E.64 R4, desc[UR8][R4.64+-0x18] ;  /* 0xffffe80804047981 */ /* 0x000e26000c1e1b00 */
[----:B-1----:R-:W-:-:S06]  /*0b50*/  IMAD.WIDE R6, R9, 0x8, R6 ;  /* 0x0000000809067825 */ /* 0x002fcc00078e0206 */
[----:B------:R-:W0:Y:S02]  /*0b60*/  LDG.E.64 R6, desc[UR8][R6.64] ;  /* 0x0000000806067981 */ /* 0x000e24000c1e1b00 */
[----:B0-----:R-:W-:-:S11]  /*0b70*/  DFMA R10, R6, R4, R10 ;  /* 0x00000004060a722b */ /* 0x001fd6000000000a */
.L_x_4:
[----:B------:R-:W-:Y:S05]  /*0b80*/  BSYNC.RECONVERGENT B0 ;  /* 0x0000000000007941 */ /* 0x000fea0003800200 */
.L_x_3:
[----:B------:R1:W-:Y:S01]  /*0b90*/  STG.E.64 desc[UR8][R12.64], R10 ;  /* 0x0000000a0c007986 */ /* 0x0003e2000c101b08 */
[----:B------:R-:W-:-:S12]  /*0ba0*/  UIADD3 UR4, UPT, UPT, UR4, 0x4, URZ ;  /* 0x0000000404047890 */ /* 0x000fd8000fffe0ff */
.L_x_2:
[----:B------:R-:W-:-:S04]  /*0bb0*/  LOP3.LUT R4, R2, 0x1, RZ, 0xc0, !PT ;  /* 0x0000000102047812 */ /* 0x000fc800078ec0ff */
[----:B------:R-:W-:-:S13]  /*0bc0*/  ISETP.NE.U32.AND P0, PT, R4, 0x1, PT ;  /* 0x000000010400780c */ /* 0x000fda0003f05070 */
[----:B------:R-:W-:Y:S05]  /*0bd0*/  @P0 BRA `(.L_x_5) ;  /* 0x0000000000700947 */ /* 0x000fea0003800000 */
[----:B------:R-:W3:Y:S01]  /*0be0*/  LDCU UR5, c[0x0][0x39c] ;  /* 0x00007380ff0577ac */ /* 0x000ee20008000800 */
[----:B------:R-:W-:Y:S01]  /*0bf0*/  VIADD R14, R3, UR4 ;  /* 0x00000004030e7c36 */ /* 0x000fe20008000000 */
[----:B------:R-:W4:Y:S01]  /*0c00*/  LDC.64 R4, c[0x0][0x390] ;  /* 0x0000e400ff047b82 */ /* 0x000f220000000a00 */
[----:B------:R-:W-:-:S03]  /*0c10*/  IADD3 R15, PT, PT, R2, -UR4, RZ ;  /* 0x80000004020f7c10 */ /* 0x000fc6000fffe0ff */
[----:B---3--:R-:W-:-:S04]  /*0c20*/  ISETP.GE.AND P0, PT, R14, UR5, PT ;  /* 0x000000050e007c0c */ /* 0x008fc8000bf06270 */
[----:B------:R-:W-:Y:S01]  /*0c30*/  ISETP.LT.OR P0, PT, R14, RZ, P0 ;  /* 0x000000ff0e00720c */ /* 0x000fe20000701670 */
[----:B----4-:R-:W-:-:S12]  /*0c40*/  IMAD.WIDE R4, R15, 0x8, R4 ;  /* 0x000000080f047825 */ /* 0x010fd800078e0204 */
[----:B------:R-:W3:Y:S01]  /*0c50*/  @!P0 LDC.64 R6, c[0x0][0x388] ;  /* 0x0000e200ff068b82 */ /* 0x000ee20000000a00 */
[----:B------:R-:W-:-:S04]  /*0c60*/  @!P0 IMAD R9, R14, R29, R0 ;  /* 0x0000001d0e098224 */ /* 0x000fc800078e0200 */
[----:B---3--:R-:W-:Y:S02]  /*0c70*/  @!P0 IMAD.WIDE R6, R9, 0x8, R6 ;  /* 0x0000000809068825 */ /* 0x008fe400078e0206 */
[----:B------:R-:W0:Y:S04]  /*0c80*/  @!P0 LDG.E.64 R8, desc[UR8][R4.64] ;  /* 0x0000000804088981 */ /* 0x000e28000c1e1b00 */
[----:B------:R-:W0:Y:S01]  /*0c90*/  @!P0 LDG.E.64 R6, desc[UR8][R6.64] ;  /* 0x0000000806068981 */ /* 0x000e22000c1e1b00 */
[----:B------:R-:W-:Y:S01]  /*0ca0*/  VIADD R14, R14, 0x1 ;  /* 0x000000010e0e7836 */ /* 0x000fe20000000000 */
[----:B------:R-:W-:Y:S04]  /*0cb0*/  BSSY.RECONVERGENT B0, `(.L_x_6) ;  /* 0x000000c000007945 */ /* 0x000fe80003800200 */
[----:B------:R-:W-:-:S04]  /*0cc0*/  ISETP.GE.AND P1, PT, R14, UR5, PT ;  /* 0x000000050e007c0c */ /* 0x000fc8000bf26270 */
[----:B------:R-:W-:Y:S01]  /*0cd0*/  ISETP.LT.OR P1, PT, R14, RZ, P1 ;  /* 0x000000ff0e00720c */ /* 0x000fe20000f21670 */
[----:B012---:R-:W-:-:S07]  /*0ce0*/  @!P0 DFMA R10, R6, R8, R10 ;  /* 0x00000008060a822b */ /* 0x007fce000000000a */
        /* <DEDUP_REMOVED lines=8> */
.L_x_7:
[----:B------:R-:W-:Y:S05]  /*0d70*/  BSYNC.RECONVERGENT B0 ;  /* 0x0000000000007941 */ /* 0x000fea0003800200 */
.L_x_6:
[----:B------:R3:W-:Y:S01]  /*0d80*/  STG.E.64 desc[UR8][R12.64], R10 ;  /* 0x0000000a0c007986 */ /* 0x0007e2000c101b08 */
[----:B------:R-:W-:-:S12]  /*0d90*/  UIADD3 UR4, UPT, UPT, UR4, 0x2, URZ ;  /* 0x0000000204047890 */ /* 0x000fd8000fffe0ff */
.L_x_5:
[----:B------:R-:W4:Y:S01]  /*0da0*/  LDCU UR5, c[0x0][0x39c] ;  /* 0x00007380ff0577ac */ /* 0x000f220008000800 */
[----:B------:R-:W-:Y:S01]  /*0db0*/  IADD3 R3, PT, PT, R3, UR4, RZ ;  /* 0x0000000403037c10 */ /* 0x000fe2000fffe0ff */
[----:B------:R-:W-:Y:S03]  /*0dc0*/  BSSY.RECONVERGENT B0, `(.L_x_8) ;  /* 0x000000d000007945 */ /* 0x000fe60003800200 */
[----:B----4-:R-:W-:-:S04]  /*0dd0*/  ISETP.GE.AND P0, PT, R3, UR5, PT ;  /* 0x0000000503007c0c */ /* 0x010fc8000bf06270 */
[----:B------:R-:W-:-:S13]  /*0de0*/  ISETP.LT.OR P0, PT, R3, RZ, P0 ;  /* 0x000000ff0300720c */ /* 0x000fda0000701670 */
[----:B------:R-:W-:Y:S05]  /*0df0*/  @P0 BRA `(.L_x_9) ;  /* 0x0000000000240947 */ /* 0x000fea0003800000 */
[----:B------:R-:W4:Y:S01]  /*0e00*/  LDC.64 R4, c[0x0][0x388] ;  /* 0x0000e200ff047b82 */ /* 0x000f220000000a00 */
[----:B------:R-:W-:Y:S01]  /*0e10*/  IMAD R3, R3, R29, R0 ;  /* 0x0000001d03037224 */ /* 0x000fe200078e0200 */
[----:B------:R-:W-:-:S06]  /*0e20*/  IADD3 R9, PT, PT, R2, -UR4, RZ ;  /* 0x8000000402097c10 */ /* 0x000fcc000fffe0ff */
[----:B------:R-:W5:Y:S01]  /*0e30*/  LDC.64 R6, c[0x0][0x390] ;  /* 0x0000e400ff067b82 */ /* 0x000f620000000a00 */
[----:B----4-:R-:W-:-:S06]  /*0e40*/  IMAD.WIDE R2, R3, 0x8, R4 ;  /* 0x0000000803027825 */ /* 0x010fcc00078e0204 */
[----:B------:R-:W0:Y:S01]  /*0e50*/  LDG.E.64 R2, desc[UR8][R2.64] ;  /* 0x0000000802027981 */ /* 0x000e22000c1e1b00 */
[----:B-----5:R-:W-:-:S06]  /*0e60*/  IMAD.WIDE R4, R9, 0x8, R6 ;  /* 0x0000000809047825 */ /* 0x020fcc00078e0206 */
[----:B------:R-:W0:Y:S02]  /*0e70*/  LDG.E.64 R4, desc[UR8][R4.64] ;  /* 0x0000000804047981 */ /* 0x000e24000c1e1b00 */
[----:B0123--:R-:W-:-:S11]  /*0e80*/  DFMA R10, R2, R4, R10 ;  /* 0x00000004020a722b */ /* 0x00ffd6000000000a */
.L_x_9:
[----:B------:R-:W-:Y:S05]  /*0e90*/  BSYNC.RECONVERGENT B0 ;  /* 0x0000000000007941 */ /* 0x000fea0003800200 */
.L_x_8:
[----:B------:R-:W-:Y:S01]  /*0ea0*/  STG.E.64 desc[UR8][R12.64], R10 ;  /* 0x0000000a0c007986 */ /* 0x000fe2000c101b08 */
[----:B------:R-:W-:Y:S05]  /*0eb0*/  EXIT ;  /* 0x000000000000794d */ /* 0x000fea0003800000 */
.L_x_10:
[----:B------:R-:W-:-:S00]  /*0ec0*/  BRA `(.L_x_10) ;  /* 0xfffffffc00fc7947 */ /* 0x000fc0000383ffff */
[----:B------:R-:W-:-:S00]  /*0ed0*/  NOP ;  /* 0x0000000000007918 */ /* 0x000fc00000000000 */
        /* <DEDUP_REMOVED lines=10> */
.L_x_26:


//--------------------- .text._Z17convolutionRowGPUPdS_S_iii --------------------------
	.section	.text._Z17convolutionRowGPUPdS_S_iii,"ax",@progbits
	.align	128
        .global         _Z17convolutionRowGPUPdS_S_iii
        .type           _Z17convolutionRowGPUPdS_S_iii,@function
        .size           _Z17convolutionRowGPUPdS_S_iii,(.L_x_27 - _Z17convolutionRowGPUPdS_S_iii)
        .other          _Z17convolutionRowGPUPdS_S_iii,@"STO_CUDA_ENTRY STV_DEFAULT"
_Z17convolutionRowGPUPdS_S_iii:
.text._Z17convolutionRowGPUPdS_S_iii:
[----:B------:R-:W-:Y:S01]  /*0000*/  LDC R1, c[0x0][0x37c] ;  /* 0x0000df00ff017b82 */ /* 0x000fe20000000800 */
[----:B------:R-:W0:Y:S01]  /*0010*/  LDCU UR10, c[0x0][0x3a0] ;  /* 0x00007400ff0a77ac */ /* 0x000e220008000800 */
[----:B------:R-:W1:Y:S06]  /*0020*/  S2R R3, SR_TID.X ;  /* 0x0000000000037919 */ /* 0x000e6c0000002100 */
[----:B------:R-:W2:Y:S01]  /*0030*/  S2UR UR4, SR_CTAID.X ;  /* 0x00000000000479c3 */ /* 0x000ea20000002500 */
[----:B0-----:R-:W-:-:S13]  /*0040*/  ISETP.LE.AND P0, PT, RZ, UR10, PT ;  /* 0x0000000aff007c0c */ /* 0x001fda000bf03270 */
[----:B--2---:R-:W-:Y:S05]  /*0050*/  @!P0 EXIT ;  /* 0x000000000000894d */ /* 0x004fea0003800000 */
[----:B------:R-:W0:Y:S01]  /*0060*/  S2R R2, SR_TID.Y ;  /* 0x0000000000027919 */ /* 0x000e220000002200 */
[----:B------:R-:W1:Y:S01]  /*0070*/  LDC R0, c[0x0][0x360] ;  /* 0x0000d800ff007b82 */ /* 0x000e620000000800 */
[----:B------:R-:W0:Y:S01]  /*0080*/  LDCU UR5, c[0x0][0x364] ;  /* 0x00006c80ff0577ac */ /* 0x000e220008000800 */
[----:B------:R-:W0:Y:S01]  /*0090*/  S2R R7, SR_CTAID.Y ;  /* 0x0000000000077919 */ /* 0x000e220000002600 */
[----:B------:R-:W2:Y:S05]  /*00a0*/  LDCU UR6, c[0x0][0x398] ;  /* 0x00007300ff0677ac */ /* 0x000eaa0008000800 */
[----:B------:R-:W3:Y:S01]  /*00b0*/  LDC.64 R4, c[0x0][0x380] ;  /* 0x0000e000ff047b82 */ /* 0x000ee20000000a00 */
[----:B------:R-:W-:Y:S01]  /*00c0*/  UISETP.GE.U32.AND UP0, UPT, UR10, 0x4, UPT ;  /* 0x000000040a00788c */ /* 0x000fe2000bf06070 */
[----:B------:R-:W4:Y:S01]  /*00d0*/  LDCU.64 UR8, c[0x0][0x358] ;  /* 0x00006b00ff0877ac */ /* 0x000f220008000a00 */
[----:B-1----:R-:W-:Y:S01]  /*00e0*/  IMAD R0, R0, UR4, R3 ;  /* 0x0000000400007c24 */ /* 0x002fe2000f8e0203 */
[----:B------:R-:W-:Y:S01]  /*00f0*/  UIADD3 UR4, UPT, UPT, -UR10, URZ, URZ ;  /* 0x000000ff0a047290 */ /* 0x000fe2000fffe1ff */
[----:B0-----:R-:W-:-:S04]  /*0100*/  IMAD R3, R7, UR5, R2 ;  /* 0x0000000507037c24 */ /* 0x001fc8000f8e0202 */
[----:B--2---:R-:W-:Y:S01]  /*0110*/  IMAD R6, R3, UR6, R0 ;  /* 0x0000000603067c24 */ /* 0x004fe2000f8e0200 */
[----:B------:R-:W-:-:S03]  /*0120*/  CS2R R2, SRZ ;  /* 0x0000000000027805 */ /* 0x000fc6000001ff00 */
[----:B---3--:R-:W-:Y:S01]  /*0130*/  IMAD.WIDE R4, R6, 0x8, R4 ;  /* 0x0000000806047825 */ /* 0x008fe200078e0204 */
[----:B----4-:R-:W-:Y:S06]  /*0140*/  BRA.U !UP0, `(.L_x_11) ;  /* 0x0000000508307547 */ /* 0x010fec000b800000 */
[----:B------:R-:W0:Y:S01]  /*0150*/  LDC.64 R8, c[0x0][0x390] ;  /* 0x0000e400ff087b82 */ /* 0x000e220000000a00 */
[----:B------:R-:W-:Y:S02]  /*0160*/  USHF.L.U32 UR7, UR10, 0x1, URZ ;  /* 0x000000010a077899 */ /* 0x000fe400080006ff */
[----:B------:R-:W-:Y:S01]  /*0170*/  VIADD R17, R6, -UR10 ;  /* 0x8000000a06117c36 */ /* 0x000fe20008000000 */
[----:B------:R-:W-:Y:S01]  /*0180*/  CS2R R2, SRZ ;  /* 0x0000000000027805 */ /* 0x000fe2000001ff00 */
[----:B------:R-:W-:Y:S01]  /*0190*/  VIADD R16, R0, -UR10 ;  /* 0x8000000a00107c36 */ /* 0x000fe20008000000 */
[----:B------:R-:W-:Y:S02]  /*01a0*/  ULOP3.LUT UR4, UR7, 0xfffffff8, URZ, 0xc0, !UPT ;  /* 0xfffffff807047892 */ /* 0x000fe4000f8ec0ff */
[----:B------:R-:W-:Y:S01]  /*01b0*/  IMAD.U32 R7, RZ, RZ, UR7 ;  /* 0x00000007ff077e24 */ /* 0x000fe2000f8e00ff */
[----:B------:R-:W1:Y:S01]  /*01c0*/  LDC.64 R10, c[0x0][0x388] ;  /* 0x0000e200ff0a7b82 */ /* 0x000e620000000a00 */
[----:B------:R-:W2:Y:S01]  /*01d0*/  LDCU UR6, c[0x0][0x398] ;  /* 0x00007300ff0677ac */ /* 0x000ea20008000800 */
[----:B------:R-:W-:-:S02]  /*01e0*/  UIADD3 UR5, UPT, UPT, -UR10, 0x3, URZ ;  /* 0x000000030a057890 */ /* 0x000fc4000fffe1ff */
[----:B------:R-:W-:-:S12]  /*01f0*/  UIADD3 UR4, UPT, UPT, -UR4, URZ, URZ ;  /* 0x000000ff04047290 */ /* 0x000fd8000fffe1ff */
.L_x_12:
[----:B--2---:R-:W-:Y:S01]  /*0200*/  ISETP.GE.AND P0, PT, R16, UR6, PT ;  /* 0x0000000610007c0c */ /* 0x004fe2000bf06270 */
[----:B-1----:R-:W-:-:S03]  /*0210*/  IMAD.WIDE R14, R17, 0x8, R10 ;  /* 0x00000008110e7825 */ /* 0x002fc600078e020a */
[----:B------:R-:W-:Y:S01]  /*0220*/  ISETP.LT.OR P0, PT, R16, RZ, P0 ;  /* 0x000000ff1000720c */ /* 0x000fe20000701670 */
[----:B0-----:R-:W-:-:S12]  /*0230*/  IMAD.WIDE R12, R7, 0x8, R8 ;  /* 0x00000008070c7825 */ /* 0x001fd800078e0208 */
[----:B------:R-:W2:Y:S04]  /*0240*/  @!P0 LDG.E.64 R18, desc[UR8][R14.64] ;  /* 0x000000080e128981 */ /* 0x000ea8000c1e1b00 */
[----:B------:R-:W2:Y:S01]  /*0250*/  @!P0 LDG.E.64 R20, desc[UR8][R12.64] ;  /* 0x000000080c148981 */ /* 0x000ea2000c1e1b00 */
[----:B------:R-:W-:-:S05]  /*0260*/  VIADD R22, R16, 0x1 ;  /* 0x0000000110167836 */ /* 0x000fca0000000000 */
[----:B------:R-:W-:-:S04]  /*0270*/  ISETP.GE.AND P1, PT, R22, UR6, PT ;  /* 0x0000000616007c0c */ /* 0x000fc8000bf26270 */
[----:B------:R-:W-:Y:S01]  /*0280*/  ISETP.LT.OR P1, PT, R22, RZ, P1 ;  /* 0x000000ff1600720c */ /* 0x000fe20000f21670 */
[----:B--23--:R-:W-:-:S07]  /*0290*/  @!P0 DFMA R2, R18, R20, R2 ;  /* 0x000000141202822b */ /* 0x00cfce0000000002 */
[----:B------:R0:W-:Y:S05]  /*02a0*/  STG.E.64 desc[UR8][R4.64], R2 ;  /* 0x0000000204007986 */ /* 0x0001ea000c101b08 */
[----:B------:R-:W0:Y:S04]  /*02b0*/  @!P1 LDG.E.64 R18, desc[UR8][R14.64+0x8] ;  /* 0x000008080e129981 */ /* 0x000e28000c1e1b00 */
[----:B------:R-:W0:Y:S01]  /*02c0*/  @!P1 LDG.E.64 R20, desc[UR8][R12.64+-0x8] ;  /* 0xfffff8080c149981 */ /* 0x000e22000c1e1b00 */
[----:B------:R-:W-:-:S05]  /*02d0*/  VIADD R22, R16, 0x2 ;  /* 0x0000000210167836 */ /* 0x000fca0000000000 */
[----:B------:R-:W-:-:S04]  /*02e0*/  ISETP.GE.AND P0, PT, R22, UR6, PT ;  /* 0x0000000616007c0c */ /* 0x000fc8000bf06270 */
[----:B------:R-:W-:Y:S01]  /*02f0*/  ISETP.LT.OR P0, PT, R22, RZ, P0 ;  /* 0x000000ff1600720c */ /* 0x000fe20000701670 */
[----:B0-----:R-:W-:-:S07]  /*0300*/  @!P1 DFMA R2, R18, R20, R2 ;  /* 0x000000141202922b */ /* 0x001fce0000000002 */
        /* <DEDUP_REMOVED lines=38> */
[----:B------:R-:W-:Y:S01]  /*0570*/  UIADD3 UR4, UPT, UPT, UR4, 0x8, URZ ;  /* 0x0000000804047890 */ /* 0x000fe2000fffe0ff */
[----:B------:R-:W-:Y:S01]  /*0580*/  VIADD R17, R17, 0x8 ;  /* 0x0000000811117836 */ /* 0x000fe20000000000 */
[----:B------:R-:W-:Y:S01]  /*0590*/  UIADD3 UR5, UPT, UPT, UR5, 0x8, URZ ;  /* 0x0000000805057890 */ /* 0x000fe2000fffe0ff */
[----:B------:R-:W-:Y:S01]  /*05a0*/  VIADD R7, R7, 0xfffffff8 ;  /* 0xfffffff807077836 */ /* 0x000fe20000000000 */
[----:B------:R-:W-:Y:S01]  /*05b0*/  UISETP.NE.AND UP0, UPT, UR4, URZ, UPT ;  /* 0x000000ff0400728c */ /* 0x000fe2000bf05270 */
[----:B------:R-:W-:Y:S01]  /*05c0*/  VIADD R16, R16, 0x8 ;  /* 0x0000000810107836 */ /* 0x000fe20000000000 */
[----:B0-----:R-:W-:-:S07]  /*05d0*/  @!P1 DFMA R2, R18, R20, R2 ;  /* 0x000000141202922b */ /* 0x001fce0000000002 */
[----:B------:R3:W-:Y:S01]  /*05e0*/  STG.E.64 desc[UR8][R4.64], R2 ;  /* 0x0000000204007986 */ /* 0x0007e2000c101b08 */
[----:B------:R-:W-:Y:S05]  /*05f0*/  BRA.U UP0, `(.L_x_12) ;  /* 0xfffffffd00007547 */ /* 0x000fea000b83ffff */
[----:B------:R-:W-:-:S12]  /*0600*/  UIADD3 UR4, UPT, UPT, UR5, -0x3, URZ ;  /* 0xfffffffd05047890 */ /* 0x000fd8000fffe0ff */
.L_x_11:
[----:B------:R-:W0:Y:S02]  /*0610*/  LDC R7, c[0x0][0x3a0] ;  /* 0x0000e800ff077b82 */ /* 0x000e240000000800 */
[----:B0-----:R-:W-:-:S04]  /*0620*/  SHF.L.U32 R8, R7, 0x1, RZ ;  /* 0x0000000107087819 */ /* 0x001fc800000006ff */
[----:B------:R-:W-:-:S04]  /*0630*/  LOP3.LUT R8, R8, 0x6, RZ, 0xc0, !PT ;  /* 0x0000000608087812 */ /* 0x000fc800078ec0ff */
[----:B------:R-:W-:-:S13]  /*0640*/  ISETP.GE.U32.AND P0, PT, R8, 0x3, PT ;  /* 0x000000030800780c */ /* 0x000fda0003f06070 */
[----:B------:R-:W-:Y:S05]  /*0650*/  @!P0 BRA `(.L_x_13) ;  /* 0x0000000000b08947 */ /* 0x000fea0003800000 */
[----:B------:R-:W0:Y:S01]  /*0660*/  LDC.64 R8, c[0x0][0x390] ;  /* 0x0000e400ff087b82 */ /* 0x000e220000000a00 */
[----:B------:R-:W-:Y:S02]  /*0670*/  VIADD R18, R0, UR4 ;  /* 0x0000000400127c36 */ /* 0x000fe40008000000 */
[----:B------:R-:W-:Y:S02]  /*0680*/  VIADD R13, R7, -UR4 ;  /* 0x80000004070d7c36 */ /* 0x000fe40008000000 */
[----:B------:R-:W-:Y:S01]  /*0690*/  VIADD R15, R6, UR4 ;  /* 0x00000004060f7c36 */ /* 0x000fe20008000000 */
[C---:B------:R-:W-:Y:S02]  /*06a0*/  ISETP.GE.AND P0, PT, R18.reuse, UR6, PT ;  /* 0x0000000612007c0c */ /* 0x040fe4000bf06270 */
[----:B------:R-:W1:Y:S02]  /*06b0*/  LDC.64 R10, c[0x0][0x388] ;  /* 0x0000e200ff0a7b82 */ /* 0x000e640000000a00 */
[----:B------:R-:W-:Y:S01]  /*06c0*/  ISETP.LT.OR P0, PT, R18, RZ, P0 ;  /* 0x000000ff1200720c */ /* 0x000fe20000701670 */
[----:B0-----:R-:W-:-:S04]  /*06d0*/  IMAD.WIDE R8, R13, 0x8, R8 ;  /* 0x000000080d087825 */ /* 0x001fc800078e0208 */
[----:B-1----:R-:W-:-:S08]  /*06e0*/  IMAD.WIDE R10, R15, 0x8, R10 ;  /* 0x000000080f0a7825 */ /* 0x002fd000078e020a */
[----:B------:R-:W3:Y:S04]  /*06f0*/  @!P0 LDG.E.64 R14, desc[UR8][R8.64] ;  /* 0x00000008080e8981 */ /* 0x000ee8000c1e1b00 */
[----:B------:R-:W3:Y:S01]  /*0700*/  @!P0 LDG.E.64 R12, desc[UR8][R10.64] ;  /* 0x000000080a0c8981 */ /* 0x000ee2000c1e1b00 */
[C---:B------:R-:W-:Y:S01]  /*0710*/  VIADD R16, R18.reuse, 0x1 ;  /* 0x0000000112107836 */ /* 0x040fe20000000000 */
[----:B------:R-:W-:Y:S01]  /*0720*/  BSSY.RECONVERGENT B0, `(.L_x_14) ;  /* 0x000000f000007945 */ /* 0x000fe20003800200 */
[C---:B------:R-:W-:Y:S02]  /*0730*/  VIADD R17, R18.reuse, 0x2 ;  /* 0x0000000212117836 */ /* 0x040fe40000000000 */
[----:B------:R-:W-:Y:S01]  /*0740*/  VIADD R18, R18, 0x3 ;  /* 0x0000000312127836 */ /* 0x000fe20000000000 */
[----:B------:R-:W-:-:S02]  /*0750*/  ISETP.GE.AND P2, PT, R16, UR6, PT ;  /* 0x0000000610007c0c */ /* 0x000fc4000bf46270 */
[C---:B------:R-:W-:Y:S02]  /*0760*/  ISETP.GE.AND P3, PT, R17.reuse, UR6, PT ;  /* 0x0000000611007c0c */ /* 0x040fe4000bf66270 */
[----:B------:R-:W-:Y:S02]  /*0770*/  ISETP.LT.OR P2, PT, R16, RZ, P2 ;  /* 0x000000ff1000720c */ /* 0x000fe40001741670 */
[C---:B------:R-:W-:Y:S02]  /*0780*/  ISETP.GE.AND P1, PT, R18.reuse, UR6, PT ;  /* 0x0000000612007c0c */ /* 0x040fe4000bf26270 */
[----:B------:R-:W-:Y:S02]  /*0790*/  ISETP.LT.OR P3, PT, R17, RZ, P3 ;  /* 0x000000ff1100720c */ /* 0x000fe40001f61670 */
[----:B------:R-:W-:Y:S01]  /*07a0*/  ISETP.LT.OR P1, PT, R18, RZ, P1 ;  /* 0x000000ff1200720c */ /* 0x000fe20000f21670 */
[----:B---3--:R-:W-:-:S07]  /*07b0*/  @!P0 DFMA R2, R12, R14, R2 ;  /* 0x0000000e0c02822b */ /* 0x008fce0000000002 */
[----:B------:R0:W-:Y:S01]  /*07c0*/  STG.E.64 desc[UR8][R4.64], R2 ;  /* 0x0000000204007986 */ /* 0x0001e2000c101b08 */
[----:B------:R-:W-:Y:S05]  /*07d0*/  @P2 BRA `(.L_x_15) ;  /* 0x00000000000c2947 */ /* 0x000fea0003800000 */
[----:B------:R-:W0:Y:S04]  /*07e0*/  LDG.E.64 R12, desc[UR8][R10.64+0x8] ;  /* 0x000008080a0c7981 */ /* 0x000e28000c1e1b00 */
[----:B------:R-:W0:Y:S02]  /*07f0*/  LDG.E.64 R14, desc[UR8][R8.64+-0x8] ;  /* 0xfffff808080e7981 */ /* 0x000e24000c1e1b00 */
[----:B0-----:R-:W-:-:S11]  /*0800*/  DFMA R2, R12, R14, R2 ;  /* 0x0000000e0c02722b */ /* 0x001fd60000000002 */
.L_x_15:
[----:B------:R-:W-:Y:S05]  /*0810*/  BSYNC.RECONVERGENT B0 ;  /* 0x0000000000007941 */ /* 0x000fea0003800200 */
.L_x_14:
[----:B------:R1:W-:Y:S01]  /*0820*/  STG.E.64 desc[UR8][R4.64], R2 ;  /* 0x0000000204007986 */ /* 0x0003e2000c101b08 */
[----:B------:R-:W-:Y:S04]  /*0830*/  BSSY.RECONVERGENT B0, `(.L_x_16) ;  /* 0x0000005000007945 */ /* 0x000fe80003800200 */
[----:B------:R-:W-:Y:S05]  /*0840*/  @P3 BRA `(.L_x_17) ;  /* 0x00000000000c3947 */ /* 0x000fea0003800000 */
[----:B------:R-:W0:Y:S04]  /*0850*/  LDG.E.64 R12, desc[UR8][R10.64+0x10] ;  /* 0x000010080a0c7981 */ /* 0x000e28000c1e1b00 */
[----:B------:R-:W0:Y:S02]  /*0860*/  LDG.E.64 R14, desc[UR8][R8.64+-0x10] ;  /* 0xfffff008080e7981 */ /* 0x000e24000c1e1b00 */
[----:B01----:R-:W-:-:S11]  /*0870*/  DFMA R2, R12, R14, R2 ;  /* 0x0000000e0c02722b */ /* 0x003fd60000000002 */
.L_x_17:
[----:B------:R-:W-:Y:S05]  /*0880*/  BSYNC.RECONVERGENT B0 ;  /* 0x0000000000007941 */ /* 0x000fea0003800200 */
.L_x_16:
[----:B------:R2:W-:Y:S01]  /*0890*/  STG.E.64 desc[UR8][R4.64], R2 ;  /* 0x0000000204007986 */ /* 0x0005e2000c101b08 */
[----:B------:R-:W-:Y:S04]  /*08a0*/  BSSY.RECONVERGENT B0, `(.L_x_18) ;  /* 0x0000005000007945 */ /* 0x000fe80003800200 */
[----:B------:R-:W-:Y:S05]  /*08b0*/  @P1 BRA `(.L_x_19) ;  /* 0x00000000000c1947 */ /* 0x000fea0003800000 */
[----:B------:R-:W0:Y:S04]  /*08c0*/  LDG.E.64 R10, desc[UR8][R10.64+0x18] ;  /* 0x000018080a0a7981 */ /* 0x000e28000c1e1b00 */
[----:B------:R-:W0:Y:S02]  /*08d0*/  LDG.E.64 R8, desc[UR8][R8.64+-0x18] ;  /* 0xffffe80808087981 */ /* 0x000e24000c1e1b00 */
[----:B012---:R-:W-:-:S11]  /*08e0*/  DFMA R2, R10, R8, R2 ;  /* 0x000000080a02722b */ /* 0x007fd60000000002 */
.L_x_19:
[----:B------:R-:W-:Y:S05]  /*08f0*/  BSYNC.RECONVERGENT B0 ;  /* 0x0000000000007941 */ /* 0x000fea0003800200 */
.L_x_18:
[----:B------:R4:W-:Y:S01]  /*0900*/  STG.E.64 desc[UR8][R4.64], R2 ;  /* 0x0000000204007986 */ /* 0x0009e2000c101b08 */
[----:B------:R-:W-:-:S12]  /*0910*/  UIADD3 UR4, UPT, UPT, UR4, 0x4, URZ ;  /* 0x0000000404047890 */ /* 0x000fd8000fffe0ff */
.L_x_13:
[----:B------:R-:W-:-:S04]  /*0920*/  LOP3.LUT R8, R7, 0x1, RZ, 0xc0, !PT ;  /* 0x0000000107087812 */ /* 0x000fc800078ec0ff */
[----:B------:R-:W-:-:S13]  /*0930*/  ISETP.NE.U32.AND P0, PT, R8, 0x1, PT ;  /* 0x000000010800780c */ /* 0x000fda0003f05070 */
[----:B------:R-:W-:Y:S05]  /*0940*/  @P0 BRA `(.L_x_20) ;  /* 0x0000000000600947 */ /* 0x000fea0003800000 */
[----:B------:R-:W5:Y:S01]  /*0950*/  LDC.64 R8, c[0x0][0x390] ;  /* 0x0000e400ff087b82 */ /* 0x000f620000000a00 */
[----:B------:R-:W-:Y:S01]  /*0960*/  VIADD R16, R0, UR4 ;  /* 0x0000000400107c36 */ /* 0x000fe20008000000 */
[----:B------:R-:W-:Y:S01]  /*0970*/  IADD3 R13, PT, PT, R7, -UR4, RZ ;  /* 0x80000004070d7c10 */ /* 0x000fe2000fffe0ff */
[----:B------:R-:W-:-:S03]  /*0980*/  VIADD R15, R6, UR4 ;  /* 0x00000004060f7c36 */ /* 0x000fc60008000000 */
[C---:B------:R-:W-:Y:S02]  /*0990*/  ISETP.GE.AND P0, PT, R16.reuse, UR6, PT ;  /* 0x0000000610007c0c */ /* 0x040fe4000bf06270 */
[----:B------:R-:W0:Y:S02]  /*09a0*/  LDC.64 R10, c[0x0][0x388] ;  /* 0x0000e200ff0a7b82 */ /* 0x000e240000000a00 */
[----:B------:R-:W-:Y:S01]  /*09b0*/  ISETP.LT.OR P0, PT, R16, RZ, P0 ;  /* 0x000000ff1000720c */ /* 0x000fe20000701670 */
[----:B-----5:R-:W-:-:S04]  /*09c0*/  IMAD.WIDE R12, R13, 0x8, R8 ;  /* 0x000000080d0c7825 */ /* 0x020fc800078e0208 */
[----:B0-----:R-:W-:-:S08]  /*09d0*/  IMAD.WIDE R14, R15, 0x8, R10 ;  /* 0x000000080f0e7825 */ /* 0x001fd000078e020a */
[----:B------:R-:W1:Y:S04]  /*09e0*/  @!P0 LDG.E.64 R10, desc[UR8][R12.64] ;  /* 0x000000080c0a8981 */ /* 0x000e68000c1e1b00 */
[----:B------:R-:W1:Y:S01]  /*09f0*/  @!P0 LDG.E.64 R8, desc[UR8][R14.64] ;  /* 0x000000080e088981 */ /* 0x000e62000c1e1b00 */
[----:B------:R-:W-:Y:S01]  /*0a00*/  VIADD R16, R16, 0x1 ;  /* 0x0000000110107836 */ /* 0x000fe20000000000 */
[----:B------:R-:W-:Y:S04]  /*0a10*/  BSSY.RECONVERGENT B0, `(.L_x_21) ;  /* 0x0000009000007945 */ /* 0x000fe80003800200 */
[----:B------:R-:W-:-:S04]  /*0a20*/  ISETP.GE.AND P1, PT, R16, UR6, PT ;  /* 0x0000000610007c0c */ /* 0x000fc8000bf26270 */
[----:B------:R-:W-:Y:S01]  /*0a30*/  ISETP.LT.OR P1, PT, R16, RZ, P1 ;  /* 0x000000ff1000720c */ /* 0x000fe20000f21670 */
[----:B-1234-:R-:W-:-:S07]  /*0a40*/  @!P0 DFMA R2, R8, R10, R2 ;  /* 0x0000000a0802822b */ /* 0x01efce0000000002 */
[----:B------:R0:W-:Y:S05]  /*0a50*/  STG.E.64 desc[UR8][R4.64], R2 ;  /* 0x0000000204007986 */ /* 0x0001ea000c101b08 */
[----:B------:R-:W-:Y:S05]  /*0a60*/  @P1 BRA `(.L_x_22) ;  /* 0x00000000000c1947 */ /* 0x000fea0003800000 */
[----:B------:R-:W0:Y:S04]  /*0a70*/  LDG.E.64 R8, desc[UR8][R14.64+0x8] ;  /* 0x000008080e087981 */ /* 0x000e28000c1e1b00 */
[----:B------:R-:W0:Y:S02]  /*0a80*/  LDG.E.64 R10, desc[UR8][R12.64+-0x8] ;  /* 0xfffff8080c0a7981 */ /* 0x000e24000c1e1b00 */
[----:B0-----:R-:W-:-:S11]  /*0a90*/  DFMA R2, R8, R10, R2 ;  /* 0x0000000a0802722b */ /* 0x001fd60000000002 */
.L_x_22:
[----:B------:R-:W-:Y:S05]  /*0aa0*/  BSYNC.RECONVERGENT B0 ;  /* 0x0000000000007941 */ /* 0x000fea0003800200 */
.L_x_21:
[----:B------:R1:W-:Y:S01]  /*0ab0*/  STG.E.64 desc[UR8][R4.64], R2 ;  /* 0x0000000204007986 */ /* 0x0003e2000c101b08 */
[----:B------:R-:W-:-:S12]  /*0ac0*/  UIADD3 UR4, UPT, UPT, UR4, 0x2, URZ ;  /* 0x0000000204047890 */ /* 0x000fd8000fffe0ff */
.L_x_20:
[----:B------:R-:W-:Y:S01]  /*0ad0*/  VIADD R0, R0, UR4 ;  /* 0x0000000400007c36 */ /* 0x000fe20008000000 */
[----:B------:R-:W-:Y:S04]  /*0ae0*/  BSSY.RECONVERGENT B0, `(.L_x_23) ;  /* 0x000000d000007945 */ /* 0x000fe80003800200 */
[----:B------:R-:W-:-:S04]  /*0af0*/  ISETP.GE.AND P0, PT, R0, UR6, PT ;  /* 0x0000000600007c0c */ /* 0x000fc8000bf06270 */
[----:B------:R-:W-:-:S13]  /*0b00*/  ISETP.LT.OR P0, PT, R0, RZ, P0 ;  /* 0x000000ff0000720c */ /* 0x000fda0000701670 */
[----:B------:R-:W-:Y:S05]  /*0b10*/  @P0 BRA `(.L_x_24) ;  /* 0x0000000000240947 */ /* 0x000fea0003800000 */
[----:B------:R-:W5:Y:S01]  /*0b20*/  LDC.64 R8, c[0x0][0x388] ;  /* 0x0000e200ff087b82 */ /* 0x000f620000000a00 */
[----:B------:R-:W-:Y:S02]  /*0b30*/  VIADD R13, R6, UR4 ;  /* 0x00000004060d7c36 */ /* 0x000fe40008000000 */
[----:B------:R-:W-:-:S05]  /*0b40*/  VIADD R15, R7, -UR4 ;  /* 0x80000004070f7c36 */ /* 0x000fca0008000000 */
[----:B------:R-:W0:Y:S01]  /*0b50*/  LDC.64 R10, c[0x0][0x390] ;  /* 0x0000e400ff0a7b82 */ /* 0x000e220000000a00 */
[----:B-----5:R-:W-:-:S06]  /*0b60*/  IMAD.WIDE R6, R13, 0x8, R8 ;  /* 0x000000080d067825 */ /* 0x020fcc00078e0208 */
[----:B------:R-:W1:Y:S01]  /*0b70*/  LDG.E.64 R6, desc[UR8][R6.64] ;  /* 0x0000000806067981 */ /* 0x000e62000c1e1b00 */
[----:B0-----:R-:W-:-:S06]  /*0b80*/  IMAD.WIDE R8, R15, 0x8, R10 ;  /* 0x000000080f087825 */ /* 0x001fcc00078e020a */
[----:B------:R-:W1:Y:S02]  /*0b90*/  LDG.E.64 R8, desc[UR8][R8.64] ;  /* 0x0000000808087981 */ /* 0x000e64000c1e1b00 */
[----:B-1234-:R-:W-:-:S11]  /*0ba0*/  DFMA R2, R6, R8, R2 ;  /* 0x000000080602722b */ /* 0x01efd60000000002 */
.L_x_24:
[----:B------:R-:W-:Y:S05]  /*0bb0*/  BSYNC.RECONVERGENT B0 ;  /* 0x0000000000007941 */ /* 0x000fea0003800200 */
.L_x_23:
[----:B------:R-:W-:Y:S01]  /*0bc0*/  STG.E.64 desc[UR8][R4.64], R2 ;  /* 0x0000000204007986 */ /* 0x000fe2000c101b08 */
[----:B------:R-:W-:Y:S05]  /*0bd0*/  EXIT ;  /* 0x000000000000794d */ /* 0x000fea0003800000 */
.L_x_25:
        /* <DEDUP_REMOVED lines=10> */
.L_x_27:


//--------------------- .nv.shared.reserved.0     --------------------------
	.section	.nv.shared.reserved.0,"aw",@nobits
	.weak		__nv_reservedSMEM_offset_0_alias
	.size		__nv_reservedSMEM_offset_0_alias, 0, 64
	.other		__nv_reservedSMEM_offset_0_alias,@"STO_CUDA_RESERVED_SHARED STV_DEFAULT"
__nv_reservedSMEM_offset_0_alias:
	.zero		0
	.zero		64


//--------------------- .nv.constant0._Z20convolutionColumnGPUPdS_S_iii --------------------------
	.section	.nv.constant0._Z20convolutionColumnGPUPdS_S_iii,"a",@progbits
	.sectionflags	@""
	.align	4
.nv.constant0._Z20convolutionColumnGPUPdS_S_iii:
	.zero		932


//--------------------- .nv.constant0._Z17convolutionRowGPUPdS_S_iii --------------------------
	.section	.nv.constant0._Z17convolutionRowGPUPdS_S_iii,"a",@progbits
	.sectionflags	@""
	.align	4
.nv.constant0._Z17convolutionRowGPUPdS_S_iii:
	.zero		932


//--------------------- SYMBOLS --------------------------

	.type		.nv.reservedSmem.offset0,@object
	.size		.nv.reservedSmem.offset0,0x4
